//
// Generated by NVIDIA NVVM Compiler
//
// Compiler Build ID: CL-36424714
// Cuda compilation tools, release 13.0, V13.0.88
// Based on NVVM 20.0.0
//

.version 9.0
.target sm_100
.address_size 64

	// .globl	_Z32teacher_student_loss_kernel_fp16PK6__halfS1_fPfii

.visible .entry _Z32teacher_student_loss_kernel_fp16PK6__halfS1_fPfii(
	.param .u64 .ptr .align 1 _Z32teacher_student_loss_kernel_fp16PK6__halfS1_fPfii_param_0,
	.param .u64 .ptr .align 1 _Z32teacher_student_loss_kernel_fp16PK6__halfS1_fPfii_param_1,
	.param .f32 _Z32teacher_student_loss_kernel_fp16PK6__halfS1_fPfii_param_2,
	.param .u64 .ptr .align 1 _Z32teacher_student_loss_kernel_fp16PK6__halfS1_fPfii_param_3,
	.param .u32 _Z32teacher_student_loss_kernel_fp16PK6__halfS1_fPfii_param_4,
	.param .u32 _Z32teacher_student_loss_kernel_fp16PK6__halfS1_fPfii_param_5
)
{
	.reg .pred 	%p<39>;
	.reg .b16 	%rs<44>;
	.reg .b32 	%r<128>;
	.reg .b32 	%f<290>;
	.reg .b64 	%rd<29>;

	ld.param.u64 	%rd7, [_Z32teacher_student_loss_kernel_fp16PK6__halfS1_fPfii_param_0];
	ld.param.u64 	%rd8, [_Z32teacher_student_loss_kernel_fp16PK6__halfS1_fPfii_param_1];
	ld.param.f32 	%f23, [_Z32teacher_student_loss_kernel_fp16PK6__halfS1_fPfii_param_2];
	ld.param.u64 	%rd6, [_Z32teacher_student_loss_kernel_fp16PK6__halfS1_fPfii_param_3];
	ld.param.u32 	%r35, [_Z32teacher_student_loss_kernel_fp16PK6__halfS1_fPfii_param_4];
	ld.param.u32 	%r34, [_Z32teacher_student_loss_kernel_fp16PK6__halfS1_fPfii_param_5];
	cvta.to.global.u64 	%rd1, %rd8;
	cvta.to.global.u64 	%rd2, %rd7;
	mov.u32 	%r36, %ctaid.x;
	mov.u32 	%r37, %ntid.x;
	mov.u32 	%r38, %tid.x;
	mad.lo.s32 	%r1, %r36, %r37, %r38;
	setp.ge.s32 	%p1, %r1, %r35;
	@%p1 bra 	$L__BB0_24;
	setp.lt.s32 	%p2, %r34, 1;
	mov.f32 	%f282, 0f00000000;
	@%p2 bra 	$L__BB0_14;
	mul.lo.s32 	%r2, %r34, %r1;
	and.b32  	%r3, %r34, 15;
	setp.lt.u32 	%p3, %r34, 16;
	mov.f32 	%f282, 0f00000000;
	mov.b32 	%r117, 0;
	@%p3 bra 	$L__BB0_5;
	and.b32  	%r117, %r34, 2147483632;
	neg.s32 	%r123, %r117;
	add.s64 	%rd3, %rd2, 16;
	mov.f32 	%f282, 0f00000000;
	mov.u32 	%r122, %r2;
$L__BB0_4:
	.pragma "nounroll";
	mul.wide.s32 	%rd9, %r122, 2;
	add.s64 	%rd10, %rd3, %rd9;
	ld.global.u16 	%rs1, [%rd10+-16];
	// begin inline asm
	cvt.rzi.s32.f16 %r40, %rs1;
	// end inline asm
	mov.b32 	%f28, %r40;
	add.f32 	%f29, %f282, %f28;
	ld.global.u16 	%rs2, [%rd10+-14];
	// begin inline asm
	cvt.rzi.s32.f16 %r41, %rs2;
	// end inline asm
	mov.b32 	%f30, %r41;
	add.f32 	%f31, %f29, %f30;
	ld.global.u16 	%rs3, [%rd10+-12];
	// begin inline asm
	cvt.rzi.s32.f16 %r42, %rs3;
	// end inline asm
	mov.b32 	%f32, %r42;
	add.f32 	%f33, %f31, %f32;
	ld.global.u16 	%rs4, [%rd10+-10];
	// begin inline asm
	cvt.rzi.s32.f16 %r43, %rs4;
	// end inline asm
	mov.b32 	%f34, %r43;
	add.f32 	%f35, %f33, %f34;
	ld.global.u16 	%rs5, [%rd10+-8];
	// begin inline asm
	cvt.rzi.s32.f16 %r44, %rs5;
	// end inline asm
	mov.b32 	%f36, %r44;
	add.f32 	%f37, %f35, %f36;
	ld.global.u16 	%rs6, [%rd10+-6];
	// begin inline asm
	cvt.rzi.s32.f16 %r45, %rs6;
	// end inline asm
	mov.b32 	%f38, %r45;
	add.f32 	%f39, %f37, %f38;
	ld.global.u16 	%rs7, [%rd10+-4];
	// begin inline asm
	cvt.rzi.s32.f16 %r46, %rs7;
	// end inline asm
	mov.b32 	%f40, %r46;
	add.f32 	%f41, %f39, %f40;
	ld.global.u16 	%rs8, [%rd10+-2];
	// begin inline asm
	cvt.rzi.s32.f16 %r47, %rs8;
	// end inline asm
	mov.b32 	%f42, %r47;
	add.f32 	%f43, %f41, %f42;
	ld.global.u16 	%rs9, [%rd10];
	// begin inline asm
	cvt.rzi.s32.f16 %r48, %rs9;
	// end inline asm
	mov.b32 	%f44, %r48;
	add.f32 	%f45, %f43, %f44;
	ld.global.u16 	%rs10, [%rd10+2];
	// begin inline asm
	cvt.rzi.s32.f16 %r49, %rs10;
	// end inline asm
	mov.b32 	%f46, %r49;
	add.f32 	%f47, %f45, %f46;
	ld.global.u16 	%rs11, [%rd10+4];
	// begin inline asm
	cvt.rzi.s32.f16 %r50, %rs11;
	// end inline asm
	mov.b32 	%f48, %r50;
	add.f32 	%f49, %f47, %f48;
	ld.global.u16 	%rs12, [%rd10+6];
	// begin inline asm
	cvt.rzi.s32.f16 %r51, %rs12;
	// end inline asm
	mov.b32 	%f50, %r51;
	add.f32 	%f51, %f49, %f50;
	ld.global.u16 	%rs13, [%rd10+8];
	// begin inline asm
	cvt.rzi.s32.f16 %r52, %rs13;
	// end inline asm
	mov.b32 	%f52, %r52;
	add.f32 	%f53, %f51, %f52;
	ld.global.u16 	%rs14, [%rd10+10];
	// begin inline asm
	cvt.rzi.s32.f16 %r53, %rs14;
	// end inline asm
	mov.b32 	%f54, %r53;
	add.f32 	%f55, %f53, %f54;
	ld.global.u16 	%rs15, [%rd10+12];
	// begin inline asm
	cvt.rzi.s32.f16 %r54, %rs15;
	// end inline asm
	mov.b32 	%f56, %r54;
	add.f32 	%f57, %f55, %f56;
	ld.global.u16 	%rs16, [%rd10+14];
	// begin inline asm
	cvt.rzi.s32.f16 %r55, %rs16;
	// end inline asm
	mov.b32 	%f58, %r55;
	add.f32 	%f282, %f57, %f58;
	add.s32 	%r123, %r123, 16;
	add.s32 	%r122, %r122, 16;
	setp.eq.s32 	%p4, %r123, 0;
	@%p4 bra 	$L__BB0_5;
	bra.uni 	$L__BB0_4;
$L__BB0_5:
	setp.eq.s32 	%p5, %r3, 0;
	@%p5 bra 	$L__BB0_14;
	and.b32  	%r7, %r34, 7;
	setp.lt.u32 	%p6, %r3, 8;
	@%p6 bra 	$L__BB0_8;
	add.s32 	%r64, %r117, %r2;
	mul.wide.s32 	%rd11, %r64, 2;
	add.s64 	%rd12, %rd2, %rd11;
	ld.global.u16 	%rs17, [%rd12];
	// begin inline asm
	cvt.rzi.s32.f16 %r56, %rs17;
	// end inline asm
	mov.b32 	%f60, %r56;
	add.f32 	%f61, %f282, %f60;
	ld.global.u16 	%rs18, [%rd12+2];
	// begin inline asm
	cvt.rzi.s32.f16 %r57, %rs18;
	// end inline asm
	mov.b32 	%f62, %r57;
	add.f32 	%f63, %f61, %f62;
	ld.global.u16 	%rs19, [%rd12+4];
	// begin inline asm
	cvt.rzi.s32.f16 %r58, %rs19;
	// end inline asm
	mov.b32 	%f64, %r58;
	add.f32 	%f65, %f63, %f64;
	ld.global.u16 	%rs20, [%rd12+6];
	// begin inline asm
	cvt.rzi.s32.f16 %r59, %rs20;
	// end inline asm
	mov.b32 	%f66, %r59;
	add.f32 	%f67, %f65, %f66;
	ld.global.u16 	%rs21, [%rd12+8];
	// begin inline asm
	cvt.rzi.s32.f16 %r60, %rs21;
	// end inline asm
	mov.b32 	%f68, %r60;
	add.f32 	%f69, %f67, %f68;
	ld.global.u16 	%rs22, [%rd12+10];
	// begin inline asm
	cvt.rzi.s32.f16 %r61, %rs22;
	// end inline asm
	mov.b32 	%f70, %r61;
	add.f32 	%f71, %f69, %f70;
	ld.global.u16 	%rs23, [%rd12+12];
	// begin inline asm
	cvt.rzi.s32.f16 %r62, %rs23;
	// end inline asm
	mov.b32 	%f72, %r62;
	add.f32 	%f73, %f71, %f72;
	ld.global.u16 	%rs24, [%rd12+14];
	// begin inline asm
	cvt.rzi.s32.f16 %r63, %rs24;
	// end inline asm
	mov.b32 	%f74, %r63;
	add.f32 	%f282, %f73, %f74;
	add.s32 	%r117, %r117, 8;
$L__BB0_8:
	setp.eq.s32 	%p7, %r7, 0;
	@%p7 bra 	$L__BB0_14;
	and.b32  	%r10, %r34, 3;
	setp.lt.u32 	%p8, %r7, 4;
	@%p8 bra 	$L__BB0_11;
	add.s32 	%r69, %r117, %r2;
	mul.wide.s32 	%rd13, %r69, 2;
	add.s64 	%rd14, %rd2, %rd13;
	ld.global.u16 	%rs25, [%rd14];
	// begin inline asm
	cvt.rzi.s32.f16 %r65, %rs25;
	// end inline asm
	mov.b32 	%f76, %r65;
	add.f32 	%f77, %f282, %f76;
	ld.global.u16 	%rs26, [%rd14+2];
	// begin inline asm
	cvt.rzi.s32.f16 %r66, %rs26;
	// end inline asm
	mov.b32 	%f78, %r66;
	add.f32 	%f79, %f77, %f78;
	ld.global.u16 	%rs27, [%rd14+4];
	// begin inline asm
	cvt.rzi.s32.f16 %r67, %rs27;
	// end inline asm
	mov.b32 	%f80, %r67;
	add.f32 	%f81, %f79, %f80;
	ld.global.u16 	%rs28, [%rd14+6];
	// begin inline asm
	cvt.rzi.s32.f16 %r68, %rs28;
	// end inline asm
	mov.b32 	%f82, %r68;
	add.f32 	%f282, %f81, %f82;
	add.s32 	%r117, %r117, 4;
$L__BB0_11:
	setp.eq.s32 	%p9, %r10, 0;
	@%p9 bra 	$L__BB0_14;
	add.s32 	%r121, %r117, %r2;
	neg.s32 	%r120, %r10;
$L__BB0_13:
	.pragma "nounroll";
	mul.wide.s32 	%rd15, %r121, 2;
	add.s64 	%rd16, %rd2, %rd15;
	ld.global.u16 	%rs29, [%rd16];
	// begin inline asm
	cvt.rzi.s32.f16 %r70, %rs29;
	// end inline asm
	mov.b32 	%f83, %r70;
	add.f32 	%f282, %f282, %f83;
	add.s32 	%r121, %r121, 1;
	add.s32 	%r120, %r120, 1;
	setp.ne.s32 	%p10, %r120, 0;
	@%p10 bra 	$L__BB0_13;
$L__BB0_14:
	setp.lt.s32 	%p11, %r34, 1;
	mov.f32 	%f289, 0f00000000;
	@%p11 bra 	$L__BB0_23;
	mul.lo.s32 	%r19, %r34, %r1;
	and.b32  	%r20, %r34, 3;
	setp.lt.u32 	%p12, %r34, 4;
	mov.f32 	%f289, 0f00000000;
	mov.b32 	%r126, 0;
	@%p12 bra 	$L__BB0_18;
	and.b32  	%r126, %r34, 2147483644;
	neg.s32 	%r125, %r126;
	add.s64 	%rd4, %rd2, 4;
	add.s64 	%rd5, %rd1, 4;
	mov.f32 	%f289, 0f00000000;
	mov.u32 	%r124, %r19;
$L__BB0_17:
	.pragma "nounroll";
	mul.wide.s32 	%rd17, %r124, 2;
	add.s64 	%rd18, %rd4, %rd17;
	add.s64 	%rd19, %rd5, %rd17;
	ld.global.u16 	%rs30, [%rd18+-4];
	// begin inline asm
	cvt.rzi.s32.f16 %r72, %rs30;
	// end inline asm
	mov.b32 	%f88, %r72;
	div.rn.f32 	%f89, %f88, %f282;
	ld.global.u16 	%rs31, [%rd19+-4];
	// begin inline asm
	cvt.rzi.s32.f16 %r73, %rs31;
	// end inline asm
	mov.b32 	%f90, %r73;
	div.rn.f32 	%f91, %f90, %f23;
	setp.lt.f32 	%p13, %f89, 0f00800000;
	mul.f32 	%f92, %f89, 0f4B000000;
	selp.f32 	%f93, %f92, %f89, %p13;
	selp.f32 	%f94, 0fC1B80000, 0f00000000, %p13;
	mov.b32 	%r80, %f93;
	add.s32 	%r81, %r80, -1059760811;
	and.b32  	%r82, %r81, -8388608;
	sub.s32 	%r83, %r80, %r82;
	mov.b32 	%f95, %r83;
	cvt.rn.f32.s32 	%f96, %r82;
	fma.rn.f32 	%f97, %f96, 0f34000000, %f94;
	add.f32 	%f98, %f95, 0fBF800000;
	fma.rn.f32 	%f99, %f98, 0fBE055027, 0f3E1039F6;
	fma.rn.f32 	%f100, %f99, %f98, 0fBDF8CDCC;
	fma.rn.f32 	%f101, %f100, %f98, 0f3E0F2955;
	fma.rn.f32 	%f102, %f101, %f98, 0fBE2AD8B9;
	fma.rn.f32 	%f103, %f102, %f98, 0f3E4CED0B;
	fma.rn.f32 	%f104, %f103, %f98, 0fBE7FFF22;
	fma.rn.f32 	%f105, %f104, %f98, 0f3EAAAA78;
	fma.rn.f32 	%f106, %f105, %f98, 0fBF000000;
	mul.f32 	%f107, %f98, %f106;
	fma.rn.f32 	%f108, %f107, %f98, %f98;
	fma.rn.f32 	%f109, %f97, 0f3F317218, %f108;
	setp.gt.u32 	%p14, %r80, 2139095039;
	fma.rn.f32 	%f110, %f93, 0f7F800000, 0f7F800000;
	selp.f32 	%f111, %f110, %f109, %p14;
	setp.eq.f32 	%p15, %f93, 0f00000000;
	selp.f32 	%f112, 0fFF800000, %f111, %p15;
	mul.f32 	%f113, %f91, %f112;
	sub.f32 	%f114, %f289, %f113;
	ld.global.u16 	%rs32, [%rd18+-2];
	// begin inline asm
	cvt.rzi.s32.f16 %r74, %rs32;
	// end inline asm
	mov.b32 	%f115, %r74;
	div.rn.f32 	%f116, %f115, %f282;
	ld.global.u16 	%rs33, [%rd19+-2];
	// begin inline asm
	cvt.rzi.s32.f16 %r75, %rs33;
	// end inline asm
	mov.b32 	%f117, %r75;
	div.rn.f32 	%f118, %f117, %f23;
	setp.lt.f32 	%p16, %f116, 0f00800000;
	mul.f32 	%f119, %f116, 0f4B000000;
	selp.f32 	%f120, %f119, %f116, %p16;
	selp.f32 	%f121, 0fC1B80000, 0f00000000, %p16;
	mov.b32 	%r84, %f120;
	add.s32 	%r85, %r84, -1059760811;
	and.b32  	%r86, %r85, -8388608;
	sub.s32 	%r87, %r84, %r86;
	mov.b32 	%f122, %r87;
	cvt.rn.f32.s32 	%f123, %r86;
	fma.rn.f32 	%f124, %f123, 0f34000000, %f121;
	add.f32 	%f125, %f122, 0fBF800000;
	fma.rn.f32 	%f126, %f125, 0fBE055027, 0f3E1039F6;
	fma.rn.f32 	%f127, %f126, %f125, 0fBDF8CDCC;
	fma.rn.f32 	%f128, %f127, %f125, 0f3E0F2955;
	fma.rn.f32 	%f129, %f128, %f125, 0fBE2AD8B9;
	fma.rn.f32 	%f130, %f129, %f125, 0f3E4CED0B;
	fma.rn.f32 	%f131, %f130, %f125, 0fBE7FFF22;
	fma.rn.f32 	%f132, %f131, %f125, 0f3EAAAA78;
	fma.rn.f32 	%f133, %f132, %f125, 0fBF000000;
	mul.f32 	%f134, %f125, %f133;
	fma.rn.f32 	%f135, %f134, %f125, %f125;
	fma.rn.f32 	%f136, %f124, 0f3F317218, %f135;
	setp.gt.u32 	%p17, %r84, 2139095039;
	fma.rn.f32 	%f137, %f120, 0f7F800000, 0f7F800000;
	selp.f32 	%f138, %f137, %f136, %p17;
	setp.eq.f32 	%p18, %f120, 0f00000000;
	selp.f32 	%f139, 0fFF800000, %f138, %p18;
	mul.f32 	%f140, %f118, %f139;
	sub.f32 	%f141, %f114, %f140;
	ld.global.u16 	%rs34, [%rd18];
	// begin inline asm
	cvt.rzi.s32.f16 %r76, %rs34;
	// end inline asm
	mov.b32 	%f142, %r76;
	div.rn.f32 	%f143, %f142, %f282;
	ld.global.u16 	%rs35, [%rd19];
	// begin inline asm
	cvt.rzi.s32.f16 %r77, %rs35;
	// end inline asm
	mov.b32 	%f144, %r77;
	div.rn.f32 	%f145, %f144, %f23;
	setp.lt.f32 	%p19, %f143, 0f00800000;
	mul.f32 	%f146, %f143, 0f4B000000;
	selp.f32 	%f147, %f146, %f143, %p19;
	selp.f32 	%f148, 0fC1B80000, 0f00000000, %p19;
	mov.b32 	%r88, %f147;
	add.s32 	%r89, %r88, -1059760811;
	and.b32  	%r90, %r89, -8388608;
	sub.s32 	%r91, %r88, %r90;
	mov.b32 	%f149, %r91;
	cvt.rn.f32.s32 	%f150, %r90;
	fma.rn.f32 	%f151, %f150, 0f34000000, %f148;
	add.f32 	%f152, %f149, 0fBF800000;
	fma.rn.f32 	%f153, %f152, 0fBE055027, 0f3E1039F6;
	fma.rn.f32 	%f154, %f153, %f152, 0fBDF8CDCC;
	fma.rn.f32 	%f155, %f154, %f152, 0f3E0F2955;
	fma.rn.f32 	%f156, %f155, %f152, 0fBE2AD8B9;
	fma.rn.f32 	%f157, %f156, %f152, 0f3E4CED0B;
	fma.rn.f32 	%f158, %f157, %f152, 0fBE7FFF22;
	fma.rn.f32 	%f159, %f158, %f152, 0f3EAAAA78;
	fma.rn.f32 	%f160, %f159, %f152, 0fBF000000;
	mul.f32 	%f161, %f152, %f160;
	fma.rn.f32 	%f162, %f161, %f152, %f152;
	fma.rn.f32 	%f163, %f151, 0f3F317218, %f162;
	setp.gt.u32 	%p20, %r88, 2139095039;
	fma.rn.f32 	%f164, %f147, 0f7F800000, 0f7F800000;
	selp.f32 	%f165, %f164, %f163, %p20;
	setp.eq.f32 	%p21, %f147, 0f00000000;
	selp.f32 	%f166, 0fFF800000, %f165, %p21;
	mul.f32 	%f167, %f145, %f166;
	sub.f32 	%f168, %f141, %f167;
	ld.global.u16 	%rs36, [%rd18+2];
	// begin inline asm
	cvt.rzi.s32.f16 %r78, %rs36;
	// end inline asm
	mov.b32 	%f169, %r78;
	div.rn.f32 	%f170, %f169, %f282;
	ld.global.u16 	%rs37, [%rd19+2];
	// begin inline asm
	cvt.rzi.s32.f16 %r79, %rs37;
	// end inline asm
	mov.b32 	%f171, %r79;
	div.rn.f32 	%f172, %f171, %f23;
	setp.lt.f32 	%p22, %f170, 0f00800000;
	mul.f32 	%f173, %f170, 0f4B000000;
	selp.f32 	%f174, %f173, %f170, %p22;
	selp.f32 	%f175, 0fC1B80000, 0f00000000, %p22;
	mov.b32 	%r92, %f174;
	add.s32 	%r93, %r92, -1059760811;
	and.b32  	%r94, %r93, -8388608;
	sub.s32 	%r95, %r92, %r94;
	mov.b32 	%f176, %r95;
	cvt.rn.f32.s32 	%f177, %r94;
	fma.rn.f32 	%f178, %f177, 0f34000000, %f175;
	add.f32 	%f179, %f176, 0fBF800000;
	fma.rn.f32 	%f180, %f179, 0fBE055027, 0f3E1039F6;
	fma.rn.f32 	%f181, %f180, %f179, 0fBDF8CDCC;
	fma.rn.f32 	%f182, %f181, %f179, 0f3E0F2955;
	fma.rn.f32 	%f183, %f182, %f179, 0fBE2AD8B9;
	fma.rn.f32 	%f184, %f183, %f179, 0f3E4CED0B;
	fma.rn.f32 	%f185, %f184, %f179, 0fBE7FFF22;
	fma.rn.f32 	%f186, %f185, %f179, 0f3EAAAA78;
	fma.rn.f32 	%f187, %f186, %f179, 0fBF000000;
	mul.f32 	%f188, %f179, %f187;
	fma.rn.f32 	%f189, %f188, %f179, %f179;
	fma.rn.f32 	%f190, %f178, 0f3F317218, %f189;
	setp.gt.u32 	%p23, %r92, 2139095039;
	fma.rn.f32 	%f191, %f174, 0f7F800000, 0f7F800000;
	selp.f32 	%f192, %f191, %f190, %p23;
	setp.eq.f32 	%p24, %f174, 0f00000000;
	selp.f32 	%f193, 0fFF800000, %f192, %p24;
	mul.f32 	%f194, %f172, %f193;
	sub.f32 	%f289, %f168, %f194;
	add.s32 	%r125, %r125, 4;
	add.s32 	%r124, %r124, 4;
	setp.ne.s32 	%p25, %r125, 0;
	@%p25 bra 	$L__BB0_17;
$L__BB0_18:
	setp.eq.s32 	%p26, %r20, 0;
	@%p26 bra 	$L__BB0_23;
	setp.eq.s32 	%p27, %r20, 1;
	@%p27 bra 	$L__BB0_21;
	add.s32 	%r100, %r126, %r19;
	mul.wide.s32 	%rd20, %r100, 2;
	add.s64 	%rd21, %rd2, %rd20;
	ld.global.u16 	%rs38, [%rd21];
	// begin inline asm
	cvt.rzi.s32.f16 %r96, %rs38;
	// end inline asm
	mov.b32 	%f196, %r96;
	div.rn.f32 	%f197, %f196, %f282;
	add.s64 	%rd22, %rd1, %rd20;
	ld.global.u16 	%rs39, [%rd22];
	// begin inline asm
	cvt.rzi.s32.f16 %r97, %rs39;
	// end inline asm
	mov.b32 	%f198, %r97;
	div.rn.f32 	%f199, %f198, %f23;
	setp.lt.f32 	%p28, %f197, 0f00800000;
	mul.f32 	%f200, %f197, 0f4B000000;
	selp.f32 	%f201, %f200, %f197, %p28;
	selp.f32 	%f202, 0fC1B80000, 0f00000000, %p28;
	mov.b32 	%r101, %f201;
	add.s32 	%r102, %r101, -1059760811;
	and.b32  	%r103, %r102, -8388608;
	sub.s32 	%r104, %r101, %r103;
	mov.b32 	%f203, %r104;
	cvt.rn.f32.s32 	%f204, %r103;
	fma.rn.f32 	%f205, %f204, 0f34000000, %f202;
	add.f32 	%f206, %f203, 0fBF800000;
	fma.rn.f32 	%f207, %f206, 0fBE055027, 0f3E1039F6;
	fma.rn.f32 	%f208, %f207, %f206, 0fBDF8CDCC;
	fma.rn.f32 	%f209, %f208, %f206, 0f3E0F2955;
	fma.rn.f32 	%f210, %f209, %f206, 0fBE2AD8B9;
	fma.rn.f32 	%f211, %f210, %f206, 0f3E4CED0B;
	fma.rn.f32 	%f212, %f211, %f206, 0fBE7FFF22;
	fma.rn.f32 	%f213, %f212, %f206, 0f3EAAAA78;
	fma.rn.f32 	%f214, %f213, %f206, 0fBF000000;
	mul.f32 	%f215, %f206, %f214;
	fma.rn.f32 	%f216, %f215, %f206, %f206;
	fma.rn.f32 	%f217, %f205, 0f3F317218, %f216;
	setp.gt.u32 	%p29, %r101, 2139095039;
	fma.rn.f32 	%f218, %f201, 0f7F800000, 0f7F800000;
	selp.f32 	%f219, %f218, %f217, %p29;
	setp.eq.f32 	%p30, %f201, 0f00000000;
	selp.f32 	%f220, 0fFF800000, %f219, %p30;
	mul.f32 	%f221, %f199, %f220;
	sub.f32 	%f222, %f289, %f221;
	ld.global.u16 	%rs40, [%rd21+2];
	// begin inline asm
	cvt.rzi.s32.f16 %r98, %rs40;
	// end inline asm
	mov.b32 	%f223, %r98;
	div.rn.f32 	%f224, %f223, %f282;
	ld.global.u16 	%rs41, [%rd22+2];
	// begin inline asm
	cvt.rzi.s32.f16 %r99, %rs41;
	// end inline asm
	mov.b32 	%f225, %r99;
	div.rn.f32 	%f226, %f225, %f23;
	setp.lt.f32 	%p31, %f224, 0f00800000;
	mul.f32 	%f227, %f224, 0f4B000000;
	selp.f32 	%f228, %f227, %f224, %p31;
	selp.f32 	%f229, 0fC1B80000, 0f00000000, %p31;
	mov.b32 	%r105, %f228;
	add.s32 	%r106, %r105, -1059760811;
	and.b32  	%r107, %r106, -8388608;
	sub.s32 	%r108, %r105, %r107;
	mov.b32 	%f230, %r108;
	cvt.rn.f32.s32 	%f231, %r107;
	fma.rn.f32 	%f232, %f231, 0f34000000, %f229;
	add.f32 	%f233, %f230, 0fBF800000;
	fma.rn.f32 	%f234, %f233, 0fBE055027, 0f3E1039F6;
	fma.rn.f32 	%f235, %f234, %f233, 0fBDF8CDCC;
	fma.rn.f32 	%f236, %f235, %f233, 0f3E0F2955;
	fma.rn.f32 	%f237, %f236, %f233, 0fBE2AD8B9;
	fma.rn.f32 	%f238, %f237, %f233, 0f3E4CED0B;
	fma.rn.f32 	%f239, %f238, %f233, 0fBE7FFF22;
	fma.rn.f32 	%f240, %f239, %f233, 0f3EAAAA78;
	fma.rn.f32 	%f241, %f240, %f233, 0fBF000000;
	mul.f32 	%f242, %f233, %f241;
	fma.rn.f32 	%f243, %f242, %f233, %f233;
	fma.rn.f32 	%f244, %f232, 0f3F317218, %f243;
	setp.gt.u32 	%p32, %r105, 2139095039;
	fma.rn.f32 	%f245, %f228, 0f7F800000, 0f7F800000;
	selp.f32 	%f246, %f245, %f244, %p32;
	setp.eq.f32 	%p33, %f228, 0f00000000;
	selp.f32 	%f247, 0fFF800000, %f246, %p33;
	mul.f32 	%f248, %f226, %f247;
	sub.f32 	%f289, %f222, %f248;
	add.s32 	%r126, %r126, 2;
$L__BB0_21:
	and.b32  	%r109, %r34, 1;
	setp.eq.b32 	%p34, %r109, 1;
	not.pred 	%p35, %p34;
	@%p35 bra 	$L__BB0_23;
	add.s32 	%r112, %r126, %r19;
	mul.wide.s32 	%rd23, %r112, 2;
	add.s64 	%rd24, %rd2, %rd23;
	ld.global.u16 	%rs42, [%rd24];
	// begin inline asm
	cvt.rzi.s32.f16 %r110, %rs42;
	// end inline asm
	mov.b32 	%f249, %r110;
	div.rn.f32 	%f250, %f249, %f282;
	add.s64 	%rd25, %rd1, %rd23;
	ld.global.u16 	%rs43, [%rd25];
	// begin inline asm
	cvt.rzi.s32.f16 %r111, %rs43;
	// end inline asm
	mov.b32 	%f251, %r111;
	div.rn.f32 	%f252, %f251, %f23;
	setp.lt.f32 	%p36, %f250, 0f00800000;
	mul.f32 	%f253, %f250, 0f4B000000;
	selp.f32 	%f254, %f253, %f250, %p36;
	selp.f32 	%f255, 0fC1B80000, 0f00000000, %p36;
	mov.b32 	%r113, %f254;
	add.s32 	%r114, %r113, -1059760811;
	and.b32  	%r115, %r114, -8388608;
	sub.s32 	%r116, %r113, %r115;
	mov.b32 	%f256, %r116;
	cvt.rn.f32.s32 	%f257, %r115;
	fma.rn.f32 	%f258, %f257, 0f34000000, %f255;
	add.f32 	%f259, %f256, 0fBF800000;
	fma.rn.f32 	%f260, %f259, 0fBE055027, 0f3E1039F6;
	fma.rn.f32 	%f261, %f260, %f259, 0fBDF8CDCC;
	fma.rn.f32 	%f262, %f261, %f259, 0f3E0F2955;
	fma.rn.f32 	%f263, %f262, %f259, 0fBE2AD8B9;
	fma.rn.f32 	%f264, %f263, %f259, 0f3E4CED0B;
	fma.rn.f32 	%f265, %f264, %f259, 0fBE7FFF22;
	fma.rn.f32 	%f266, %f265, %f259, 0f3EAAAA78;
	fma.rn.f32 	%f267, %f266, %f259, 0fBF000000;
	mul.f32 	%f268, %f259, %f267;
	fma.rn.f32 	%f269, %f268, %f259, %f259;
	fma.rn.f32 	%f270, %f258, 0f3F317218, %f269;
	setp.gt.u32 	%p37, %r113, 2139095039;
	fma.rn.f32 	%f271, %f254, 0f7F800000, 0f7F800000;
	selp.f32 	%f272, %f271, %f270, %p37;
	setp.eq.f32 	%p38, %f254, 0f00000000;
	selp.f32 	%f273, 0fFF800000, %f272, %p38;
	mul.f32 	%f274, %f252, %f273;
	sub.f32 	%f289, %f289, %f274;
$L__BB0_23:
	cvta.to.global.u64 	%rd26, %rd6;
	mul.wide.s32 	%rd27, %r1, 4;
	add.s64 	%rd28, %rd26, %rd27;
	st.global.f32 	[%rd28], %f289;
$L__BB0_24:
	ret;

}


// ===== COMPILED SASS (sm_100) =====

	.target	sm_100

	.elftype	@"ET_EXEC"


//--------------------- .note.nv.tkinfo           --------------------------
	.section	.note.nv.tkinfo,"",@"SHT_NOTE"
	.sectionflags	@"SHF_NOTE_NV_TKINFO"
	.tkinfo
        /*0018*/ 	.word	0x00000002
        /*0030*/ 	.string	""
        /*0030*/ 	.string	"ptxas"
        /*0030*/ 	.string	"Cuda compilation tools, release 13.0, V13.0.88"
        /*0030*/ 	.string	"Build cuda_13.0.r13.0/compiler.36424714_0"
        /*0030*/ 	.string	"-arch sm_100 -m 64 "



//--------------------- .note.nv.cuinfo           --------------------------
	.section	.note.nv.cuinfo,"",@"SHT_NOTE"
	.sectionflags	@"SHF_NOTE_NV_CUINFO"
        /*0018*/ 	.short	0x0002
        /*001a*/ 	.short	0x0064
        /*001c*/ 	.short	0x0082
	.zero		2


//--------------------- .nv.info                  --------------------------
	.section	.nv.info,"",@"SHT_CUDA_INFO"
	.align	4


	//----- nvinfo : EIATTR_REGCOUNT
	.align		4
        /*0000*/ 	.byte	0x04, 0x2f
        /*0002*/ 	.short	(.L_1 - .L_0)
	.align		4
.L_0:
        /*0004*/ 	.word	index@(_Z32teacher_student_loss_kernel_fp16PK6__halfS1_fPfii)
        /*0008*/ 	.word	0x0000001a


	//----- nvinfo : EIATTR_FRAME_SIZE
	.align		4
.L_1:
        /*000c*/ 	.byte	0x04, 0x11
        /*000e*/ 	.short	(.L_3 - .L_2)
	.align		4
.L_2:
        /*0010*/ 	.word	index@($__internal_0_$__cuda_sm3x_div_rn_noftz_f32_slowpath)
        /*0014*/ 	.word	0x00000000


	//----- nvinfo : EIATTR_FRAME_SIZE
	.align		4
.L_3:
        /*0018*/ 	.byte	0x04, 0x11
        /*001a*/ 	.short	(.L_5 - .L_4)
	.align		4
.L_4:
        /*001c*/ 	.word	index@(_Z32teacher_student_loss_kernel_fp16PK6__halfS1_fPfii)
        /*0020*/ 	.word	0x00000000


	//----- nvinfo : EIATTR_MIN_STACK_SIZE
	.align		4
.L_5:
        /*0024*/ 	.byte	0x04, 0x12
        /*0026*/ 	.short	(.L_7 - .L_6)
	.align		4
.L_6:
        /*0028*/ 	.word	index@(_Z32teacher_student_loss_kernel_fp16PK6__halfS1_fPfii)
        /*002c*/ 	.word	0x00000000
.L_7:


//--------------------- .nv.compat                --------------------------
	.section	.nv.compat,"",@"SHT_CUDA_COMPAT_INFO"
	.align	4
        /*0000*/ 	.byte	0x02, 0x09, 0x00, 0x00, 0x02, 0x02, 0x01, 0x00, 0x02, 0x05, 0x05, 0x00, 0x03, 0x07, 0x01, 0x01
        /*0010*/ 	.byte	0x02, 0x03, 0x00, 0x00, 0x02, 0x06, 0x01, 0x00, 0x04, 0x0b, 0x08, 0x00, 0x01, 0x00, 0x00, 0x00
        /*0020*/ 	.byte	0x00, 0x00, 0x00, 0x00


//--------------------- .nv.info._Z32teacher_student_loss_kernel_fp16PK6__halfS1_fPfii --------------------------
	.section	.nv.info._Z32teacher_student_loss_kernel_fp16PK6__halfS1_fPfii,"",@"SHT_CUDA_INFO"
	.sectionflags	@""
	.align	4


	//----- nvinfo : EIATTR_CUDA_API_VERSION
	.align		4
        /*0000*/ 	.byte	0x04, 0x37
        /*0002*/ 	.short	(.L_9 - .L_8)
.L_8:
        /*0004*/ 	.word	0x00000082


	//----- nvinfo : EIATTR_KPARAM_INFO
	.align		4
.L_9:
        /*0008*/ 	.byte	0x04, 0x17
        /*000a*/ 	.short	(.L_11 - .L_10)
.L_10:
        /*000c*/ 	.word	0x00000000
        /*0010*/ 	.short	0x0005
        /*0012*/ 	.short	0x0024
        /*0014*/ 	.byte	0x00, 0xf0, 0x11, 0x00


	//----- nvinfo : EIATTR_KPARAM_INFO
	.align		4
.L_11:
        /*0018*/ 	.byte	0x04, 0x17
        /*001a*/ 	.short	(.L_13 - .L_12)
.L_12:
        /*001c*/ 	.word	0x00000000
        /*0020*/ 	.short	0x0004
        /*0022*/ 	.short	0x0020
        /*0024*/ 	.byte	0x00, 0xf0, 0x11, 0x00


	//----- nvinfo : EIATTR_KPARAM_INFO
	.align		4
.L_13:
        /*0028*/ 	.byte	0x04, 0x17
        /*002a*/ 	.short	(.L_15 - .L_14)
.L_14:
        /*002c*/ 	.word	0x00000000
        /*0030*/ 	.short	0x0003
        /*0032*/ 	.short	0x0018
        /*0034*/ 	.byte	0x00, 0xf5, 0x21, 0x00


	//----- nvinfo : EIATTR_KPARAM_INFO
	.align		4
.L_15:
        /*0038*/ 	.byte	0x04, 0x17
        /*003a*/ 	.short	(.L_17 - .L_16)
.L_16:
        /*003c*/ 	.word	0x00000000
        /*0040*/ 	.short	0x0002
        /*0042*/ 	.short	0x0010
        /*0044*/ 	.byte	0x00, 0xf0, 0x11, 0x00


	//----- nvinfo : EIATTR_KPARAM_INFO
	.align		4
.L_17:
        /*0048*/ 	.byte	0x04, 0x17
        /*004a*/ 	.short	(.L_19 - .L_18)
.L_18:
        /*004c*/ 	.word	0x00000000
        /*0050*/ 	.short	0x0001
        /*0052*/ 	.short	0x0008
        /*0054*/ 	.byte	0x00, 0xf5, 0x21, 0x00


	//----- nvinfo : EIATTR_KPARAM_INFO
	.align		4
.L_19:
        /*0058*/ 	.byte	0x04, 0x17
        /*005a*/ 	.short	(.L_21 - .L_20)
.L_20:
        /*005c*/ 	.word	0x00000000
        /*0060*/ 	.short	0x0000
        /*0062*/ 	.short	0x0000
        /*0064*/ 	.byte	0x00, 0xf5, 0x21, 0x00


	//----- nvinfo : EIATTR_SPARSE_MMA_MASK
	.align		4
.L_21:
        /*0068*/ 	.byte	0x03, 0x50
        /*006a*/ 	.short	0x0000


	//----- nvinfo : EIATTR_MAXREG_COUNT
	.align		4
        /*006c*/ 	.byte	0x03, 0x1b
        /*006e*/ 	.short	0x00ff


	//----- nvinfo : EIATTR_MERCURY_ISA_VERSION
	.align		4
        /*0070*/ 	.byte	0x03, 0x5f
        /*0072*/ 	.short	0x0101


	//----- nvinfo : EIATTR_VRC_CTA_INIT_COUNT
	.align		4
        /*0074*/ 	.byte	0x02, 0x4a
	.zero		1
	.zero		1


	//----- nvinfo : EIATTR_EXIT_INSTR_OFFSETS
	.align		4
        /*0078*/ 	.byte	0x04, 0x1c
        /*007a*/ 	.short	(.L_23 - .L_22)


	//   ....[0]....
.L_22:
        /*007c*/ 	.word	0x00000070


	//   ....[1]....
        /*0080*/ 	.word	0x00002750


	//----- nvinfo : EIATTR_CRS_STACK_SIZE
	.align		4
.L_23:
        /*0084*/ 	.byte	0x04, 0x1e
        /*0086*/ 	.short	(.L_25 - .L_24)
.L_24:
        /*0088*/ 	.word	0x00000000


	//----- nvinfo : EIATTR_CBANK_PARAM_SIZE
	.align		4
.L_25:
        /*008c*/ 	.byte	0x03, 0x19
        /*008e*/ 	.short	0x0028


	//----- nvinfo : EIATTR_PARAM_CBANK
	.align		4
        /*0090*/ 	.byte	0x04, 0x0a
        /*0092*/ 	.short	(.L_27 - .L_26)
	.align		4
.L_26:
        /*0094*/ 	.word	index@(.nv.constant0._Z32teacher_student_loss_kernel_fp16PK6__halfS1_fPfii)
        /*0098*/ 	.short	0x0380
        /*009a*/ 	.short	0x0028


	//----- nvinfo : EIATTR_SW_WAR
	.align		4
.L_27:
        /*009c*/ 	.byte	0x04, 0x36
        /*009e*/ 	.short	(.L_29 - .L_28)
.L_28:
        /*00a0*/ 	.word	0x00000008
.L_29:


//--------------------- .nv.callgraph             --------------------------
	.section	.nv.callgraph,"",@"SHT_CUDA_CALLGRAPH"
	.align	4
	.sectionentsize	8
	.align		4
        /*0000*/ 	.word	0x00000000
	.align		4
        /*0004*/ 	.word	0xffffffff
	.align		4
        /*0008*/ 	.word	0x00000000
	.align		4
        /*000c*/ 	.word	0xfffffffe
	.align		4
        /*0010*/ 	.word	0x00000000
	.align		4
        /*0014*/ 	.word	0xfffffffd
	.align		4
        /*0018*/ 	.word	0x00000000
	.align		4
        /*001c*/ 	.word	0xfffffffc


//--------------------- .text._Z32teacher_student_loss_kernel_fp16PK6__halfS1_fPfii --------------------------
	.section	.text._Z32teacher_student_loss_kernel_fp16PK6__halfS1_fPfii,"ax",@progbits
	.align	128
        .global         _Z32teacher_student_loss_kernel_fp16PK6__halfS1_fPfii
        .type           _Z32teacher_student_loss_kernel_fp16PK6__halfS1_fPfii,@function
        .size           _Z32teacher_student_loss_kernel_fp16PK6__halfS1_fPfii,(.L_x_50 - _Z32teacher_student_loss_kernel_fp16PK6__halfS1_fPfii)
        .other          _Z32teacher_student_loss_kernel_fp16PK6__halfS1_fPfii,@"STO_CUDA_ENTRY STV_DEFAULT"
_Z32teacher_student_loss_kernel_fp16PK6__halfS1_fPfii:
.text._Z32teacher_student_loss_kernel_fp16PK6__halfS1_fPfii:
[----:B------:R-:W-:Y:S01]  /*0000*/  LDC R1, c[0x0][0x37c] ;  /* 0x0000df00ff017b82 */ /* 0x000fe20000000800 */
[----:B------:R-:W0:Y:S07]  /*0010*/  S2R R3, SR_TID.X ;  /* 0x0000000000037919 */ /* 0x000e2e0000002100 */
[----:B------:R-:W0:Y:S01]  /*0020*/  S2UR UR4, SR_CTAID.X ;  /* 0x00000000000479c3 */ /* 0x000e220000002500 */
[----:B------:R-:W1:Y:S07]  /*0030*/  LDCU UR5, c[0x0][0x3a0] ;  /* 0x00007400ff0577ac */ /* 0x000e6e0008000800 */
[----:B------:R-:W0:Y:S02]  /*0040*/  LDC R4, c[0x0][0x360] ;  /* 0x0000d800ff047b82 */ /* 0x000e240000000800 */
[----:B0-----:R-:W-:-:S05]  /*0050*/  IMAD R4, R4, UR4, R3 ;  /* 0x0000000404047c24 */ /* 0x001fca000f8e0203 */
[----:B-1----:R-:W-:-:S13]  /*0060*/  ISETP.GE.AND P0, PT, R4, UR5, PT ;  /* 0x0000000504007c0c */ /* 0x002fda000bf06270 */
[----:B------:R-:W-:Y:S05]  /*0070*/  @P0 EXIT ;  /* 0x000000000000094d */ /* 0x000fea0003800000 */
[----:B------:R-:W0:Y:S01]  /*0080*/  LDCU UR5, c[0x0][0x3a4] ;  /* 0x00007480ff0577ac */ /* 0x000e220008000800 */
[----:B------:R-:W-:Y:S01]  /*0090*/  HFMA2 R5, -RZ, RZ, 0, 0 ;  /* 0x00000000ff057431 */ /* 0x000fe200000001ff */
[----:B------:R-:W1:Y:S01]  /*00a0*/  LDCU.64 UR12, c[0x0][0x358] ;  /* 0x00006b00ff0c77ac */ /* 0x000e620008000a00 */
[----:B0-----:R-:W-:-:S09]  /*00b0*/  UISETP.GE.AND UP0, UPT, UR5, 0x1, UPT ;  /* 0x000000010500788c */ /* 0x001fd2000bf06270 */
[----:B-1----:R-:W-:Y:S05]  /*00c0*/  BRA.U !UP0, `(.L_x_0) ;  /* 0x0000000908207547 */ /* 0x002fea000b800000 */
[----:B------:R-:W-:Y:S02]  /*00d0*/  UISETP.GE.U32.AND UP1, UPT, UR5, 0x10, UPT ;  /* 0x000000100500788c */ /* 0x000fe4000bf26070 */
[----:B------:R-:W-:Y:S01]  /*00e0*/  IMAD R0, R4, UR5, RZ ;  /* 0x0000000504007c24 */ /* 0x000fe2000f8e02ff */
[----:B------:R-:W-:Y:S01]  /*00f0*/  ULOP3.LUT UR8, UR5, 0xf, URZ, 0xc0, !UPT ;  /* 0x0000000f05087892 */ /* 0x000fe2000f8ec0ff */
[----:B------:R-:W-:Y:S01]  /*0100*/  MOV R5, RZ ;  /* 0x000000ff00057202 */ /* 0x000fe20000000f00 */
[----:B------:R-:W-:Y:S02]  /*0110*/  UMOV UR4, URZ ;  /* 0x000000ff00047c82 */ /* 0x000fe40008000000 */
[----:B------:R-:W-:Y:S02]  /*0120*/  UISETP.NE.AND UP0, UPT, UR8, URZ, UPT ;  /* 0x000000ff0800728c */ /* 0x000fe4000bf05270 */
[----:B------:R-:W-:Y:S09]  /*0130*/  BRA.U !UP1, `(.L_x_1) ;  /* 0x0000000109f87547 */ /* 0x000ff2000b800000 */
[----:B------:R-:W0:Y:S01]  /*0140*/  LDCU.64 UR6, c[0x0][0x380] ;  /* 0x00007000ff0677ac */ /* 0x000e220008000a00 */
[----:B------:R-:W-:Y:S02]  /*0150*/  MOV R5, RZ ;  /* 0x000000ff00057202 */ /* 0x000fe40000000f00 */
[----:B------:R-:W-:Y:S01]  /*0160*/  MOV R2, R0 ;  /* 0x0000000000027202 */ /* 0x000fe20000000f00 */
[----:B------:R-:W-:-:S04]  /*0170*/  ULOP3.LUT UR4, UR5, 0x7ffffff0, URZ, 0xc0, !UPT ;  /* 0x7ffffff005047892 */ /* 0x000fc8000f8ec0ff */
[----:B------:R-:W-:Y:S02]  /*0180*/  UIADD3 UR9, UPT, UPT, -UR4, URZ, URZ ;  /* 0x000000ff04097290 */ /* 0x000fe4000fffe1ff */
[----:B0-----:R-:W-:-:S04]  /*0190*/  UIADD3 UR5, UP1, UPT, UR6, 0x10, URZ ;  /* 0x0000001006057890 */ /* 0x001fc8000ff3e0ff */
[----:B------:R-:W-:-:S12]  /*01a0*/  UIADD3.X UR6, UPT, UPT, URZ, UR7, URZ, UP1, !UPT ;  /* 0x00000007ff067290 */ /* 0x000fd80008ffe4ff */
.L_x_2:
[----:B------:R-:W-:Y:S02]  /*01b0*/  MOV R6, UR5 ;  /* 0x0000000500067c02 */ /* 0x000fe40008000f00 */
[----:B------:R-:W-:-:S03]  /*01c0*/  MOV R7, UR6 ;  /* 0x0000000600077c02 */ /* 0x000fc60008000f00 */
[----:B------:R-:W-:-:S05]  /*01d0*/  IMAD.WIDE R6, R2, 0x2, R6 ;  /* 0x0000000202067825 */ /* 0x000fca00078e0206 */
[----:B------:R-:W2:Y:S04]  /*01e0*/  LDG.E.U16 R21, desc[UR12][R6.64+-0x10] ;  /* 0xfffff00c06157981 */ /* 0x000ea8000c1e1500 */
[----:B------:R-:W3:Y:S04]  /*01f0*/  LDG.E.U16 R23, desc[UR12][R6.64+-0xe] ;  /* 0xfffff20c06177981 */ /* 0x000ee8000c1e1500 */
[----:B------:R-:W4:Y:S04]  /*0200*/  LDG.E.U16 R16, desc[UR12][R6.64+-0xc] ;  /* 0xfffff40c06107981 */ /* 0x000f28000c1e1500 */
[----:B------:R-:W5:Y:S04]  /*0210*/  LDG.E.U16 R17, desc[UR12][R6.64+-0xa] ;  /* 0xfffff60c06117981 */ /* 0x000f68000c1e1500 */
        /* <DEDUP_REMOVED lines=11> */
[----:B------:R0:W5:Y:S01]  /*02d0*/  LDG.E.U16 R12, desc[UR12][R6.64+0xe] ;  /* 0x00000e0c060c7981 */ /* 0x000162000c1e1500 */
[----:B------:R-:W-:Y:S01]  /*02e0*/  UIADD3 UR9, UPT, UPT, UR9, 0x10, URZ ;  /* 0x0000001009097890 */ /* 0x000fe2000fffe0ff */
[----:B------:R-:W-:-:S03]  /*02f0*/  IADD3 R2, PT, PT, R2, 0x10, RZ ;  /* 0x0000001002027810 */ /* 0x000fc60007ffe0ff */
[----:B------:R-:W-:Y:S01]  /*0300*/  UISETP.NE.AND UP1, UPT, UR9, URZ, UPT ;  /* 0x000000ff0900728c */ /* 0x000fe2000bf25270 */
[----:B--2---:R-:W1:Y:S08]  /*0310*/  F2I.F16.TRUNC.NTZ R22, R21 ;  /* 0x0000001500167305 */ /* 0x004e70000010f100 */
[----:B---3--:R-:W2:Y:S01]  /*0320*/  F2I.F16.TRUNC.NTZ R23, R23 ;  /* 0x0000001700177305 */ /* 0x008ea2000010f100 */
[----:B-1----:R-:W-:-:S07]  /*0330*/  FADD R22, R22, R5 ;  /* 0x0000000516167221 */ /* 0x002fce0000000000 */
[----:B----4-:R-:W1:Y:S01]  /*0340*/  F2I.F16.TRUNC.NTZ R16, R16 ;  /* 0x0000001000107305 */ /* 0x010e62000010f100 */
[----:B--2---:R-:W-:-:S07]  /*0350*/  FADD R5, R22, R23 ;  /* 0x0000001716057221 */ /* 0x004fce0000000000 */
[----:B-----5:R-:W2:Y:S01]  /*0360*/  F2I.F16.TRUNC.NTZ R17, R17 ;  /* 0x0000001100117305 */ /* 0x020ea2000010f100 */
[----:B-1----:R-:W-:-:S07]  /*0370*/  FADD R16, R5, R16 ;  /* 0x0000001005107221 */ /* 0x002fce0000000000 */
[----:B------:R-:W1:Y:S01]  /*0380*/  F2I.F16.TRUNC.NTZ R18, R18 ;  /* 0x0000001200127305 */ /* 0x000e62000010f100 */
[----:B--2---:R-:W-:-:S07]  /*0390*/  FADD R17, R16, R17 ;  /* 0x0000001110117221 */ /* 0x004fce0000000000 */
[----:B------:R-:W2:Y:S01]  /*03a0*/  F2I.F16.TRUNC.NTZ R19, R19 ;  /* 0x0000001300137305 */ /* 0x000ea2000010f100 */
        /* <DEDUP_REMOVED lines=11> */
[----:B0-----:R-:W0:Y:S01]  /*0460*/  F2I.F16.TRUNC.NTZ R6, R3 ;  /* 0x0000000300067305 */ /* 0x001e22000010f100 */
[----:B-1----:R-:W-:-:S07]  /*0470*/  FADD R11, R14, R11 ;  /* 0x0000000b0e0b7221 */ /* 0x002fce0000000000 */
[----:B------:R-:W1:Y:S01]  /*0480*/  F2I.F16.TRUNC.NTZ R5, R8 ;  /* 0x0000000800057305 */ /* 0x000e62000010f100 */
[----:B0-----:R-:W-:-:S07]  /*0490*/  FADD R6, R11, R6 ;  /* 0x000000060b067221 */ /* 0x001fce0000000000 */
[----:B------:R-:W0:Y:S01]  /*04a0*/  F2I.F16.TRUNC.NTZ R16, R9 ;  /* 0x0000000900107305 */ /* 0x000e22000010f100 */
[----:B-1----:R-:W-:-:S07]  /*04b0*/  FADD R5, R6, R5 ;  /* 0x0000000506057221 */ /* 0x002fce0000000000 */
[----:B------:R-:W1:Y:S01]  /*04c0*/  F2I.F16.TRUNC.NTZ R10, R10 ;  /* 0x0000000a000a7305 */ /* 0x000e62000010f100 */
[----:B0-----:R-:W-:-:S07]  /*04d0*/  FADD R5, R5, R16 ;  /* 0x0000001005057221 */ /* 0x001fce0000000000 */
[----:B------:R-:W0:Y:S01]  /*04e0*/  F2I.F16.TRUNC.NTZ R12, R12 ;  /* 0x0000000c000c7305 */ /* 0x000e22000010f100 */
[----:B-1----:R-:W-:-:S04]  /*04f0*/  FADD R5, R5, R10 ;  /* 0x0000000a05057221 */ /* 0x002fc80000000000 */
[----:B0-----:R-:W-:Y:S01]  /*0500*/  FADD R5, R5, R12 ;  /* 0x0000000c05057221 */ /* 0x001fe20000000000 */
[----:B------:R-:W-:Y:S06]  /*0510*/  BRA.U UP1, `(.L_x_2) ;  /* 0xfffffffd01247547 */ /* 0x000fec000b83ffff */
.L_x_1:
[----:B------:R-:W-:Y:S05]  /*0520*/  BRA.U !UP0, `(.L_x_0) ;  /* 0x0000000508087547 */ /* 0x000fea000b800000 */
[----:B------:R-:W0:Y:S01]  /*0530*/  LDCU UR5, c[0x0][0x3a4] ;  /* 0x00007480ff0577ac */ /* 0x000e220008000800 */
[----:B------:R-:W-:Y:S02]  /*0540*/  UISETP.GE.U32.AND UP0, UPT, UR8, 0x8, UPT ;  /* 0x000000080800788c */ /* 0x000fe4000bf06070 */
[----:B0-----:R-:W-:-:S04]  /*0550*/  ULOP3.LUT UR6, UR5, 0x7, URZ, 0xc0, !UPT ;  /* 0x0000000705067892 */ /* 0x001fc8000f8ec0ff */
[----:B------:R-:W-:-:S03]  /*0560*/  UISETP.NE.AND UP1, UPT, UR6, URZ, UPT ;  /* 0x000000ff0600728c */ /* 0x000fc6000bf25270 */
[----:B------:R-:W-:Y:S08]  /*0570*/  BRA.U !UP0, `(.L_x_3) ;  /* 0x0000000108707547 */ /* 0x000ff0000b800000 */
[----:B------:R-:W0:Y:S01]  /*0580*/  LDC.64 R2, c[0x0][0x380] ;  /* 0x0000e000ff027b82 */ /* 0x000e220000000a00 */
[----:B------:R-:W-:-:S05]  /*0590*/  IADD3 R7, PT, PT, R0, UR4, RZ ;  /* 0x0000000400077c10 */ /* 0x000fca000fffe0ff */
[----:B0-----:R-:W-:-:S05]  /*05a0*/  IMAD.WIDE R2, R7, 0x2, R2 ;  /* 0x0000000207027825 */ /* 0x001fca00078e0202 */
[----:B------:R-:W2:Y:S04]  /*05b0*/  LDG.E.U16 R6, desc[UR12][R2.64] ;  /* 0x0000000c02067981 */ /* 0x000ea8000c1e1500 */
[----:B------:R-:W3:Y:S04]  /*05c0*/  LDG.E.U16 R7, desc[UR12][R2.64+0x2] ;  /* 0x0000020c02077981 */ /* 0x000ee8000c1e1500 */
[----:B------:R-:W4:Y:S04]  /*05d0*/  LDG.E.U16 R9, desc[UR12][R2.64+0x4] ;  /* 0x0000040c02097981 */ /* 0x000f28000c1e1500 */
[----:B------:R-:W5:Y:S04]  /*05e0*/  LDG.E.U16 R11, desc[UR12][R2.64+0x6] ;  /* 0x0000060c020b7981 */ /* 0x000f68000c1e1500 */
[----:B------:R-:W5:Y:S04]  /*05f0*/  LDG.E.U16 R13, desc[UR12][R2.64+0x8] ;  /* 0x0000080c020d7981 */ /* 0x000f68000c1e1500 */
[----:B------:R-:W5:Y:S04]  /*0600*/  LDG.E.U16 R15, desc[UR12][R2.64+0xa] ;  /* 0x00000a0c020f7981 */ /* 0x000f68000c1e1500 */
[----:B------:R-:W5:Y:S04]  /*0610*/  LDG.E.U16 R17, desc[UR12][R2.64+0xc] ;  /* 0x00000c0c02117981 */ /* 0x000f68000c1e1500 */
[----:B------:R-:W5:Y:S01]  /*0620*/  LDG.E.U16 R18, desc[UR12][R2.64+0xe] ;  /* 0x00000e0c02127981 */ /* 0x000f62000c1e1500 */
[----:B------:R-:W-:Y:S01]  /*0630*/  UIADD3 UR4, UPT, UPT, UR4, 0x8, URZ ;  /* 0x0000000804047890 */ /* 0x000fe2000fffe0ff */
[----:B--2---:R-:W0:Y:S08]  /*0640*/  F2I.F16.TRUNC.NTZ R6, R6 ;  /* 0x0000000600067305 */ /* 0x004e30000010f100 */
[----:B---3--:R-:W1:Y:S01]  /*0650*/  F2I.F16.TRUNC.NTZ R8, R7 ;  /* 0x0000000700087305 */ /* 0x008e62000010f100 */
[----:B0-----:R-:W-:-:S07]  /*0660*/  FADD R5, R5, R6 ;  /* 0x0000000605057221 */ /* 0x001fce0000000000 */
[----:B----4-:R-:W0:Y:S01]  /*0670*/  F2I.F16.TRUNC.NTZ R10, R9 ;  /* 0x00000009000a7305 */ /* 0x010e22000010f100 */
[----:B-1----:R-:W-:-:S07]  /*0680*/  FADD R5, R5, R8 ;  /* 0x0000000805057221 */ /* 0x002fce0000000000 */
[----:B-----5:R-:W1:Y:S01]  /*0690*/  F2I.F16.TRUNC.NTZ R12, R11 ;  /* 0x0000000b000c7305 */ /* 0x020e62000010f100 */
[----:B0-----:R-:W-:-:S07]  /*06a0*/  FADD R5, R5, R10 ;  /* 0x0000000a05057221 */ /* 0x001fce0000000000 */
[----:B------:R-:W0:Y:S01]  /*06b0*/  F2I.F16.TRUNC.NTZ R14, R13 ;  /* 0x0000000d000e7305 */ /* 0x000e22000010f100 */
[----:B-1----:R-:W-:-:S07]  /*06c0*/  FADD R5, R5, R12 ;  /* 0x0000000c05057221 */ /* 0x002fce0000000000 */
[----:B------:R-:W1:Y:S01]  /*06d0*/  F2I.F16.TRUNC.NTZ R16, R15 ;  /* 0x0000000f00107305 */ /* 0x000e62000010f100 */
[----:B0-----:R-:W-:-:S07]  /*06e0*/  FADD R5, R5, R14 ;  /* 0x0000000e05057221 */ /* 0x001fce0000000000 */
[----:B------:R-:W0:Y:S01]  /*06f0*/  F2I.F16.TRUNC.NTZ R8, R17 ;  /* 0x0000001100087305 */ /* 0x000e22000010f100 */
[----:B-1----:R-:W-:-:S07]  /*0700*/  FADD R5, R5, R16 ;  /* 0x0000001005057221 */ /* 0x002fce0000000000 */
[----:B------:R-:W1:Y:S01]  /*0710*/  F2I.F16.TRUNC.NTZ R18, R18 ;  /* 0x0000001200127305 */ /* 0x000e62000010f100 */
[----:B0-----:R-:W-:-:S04]  /*0720*/  FADD R5, R5, R8 ;  /* 0x0000000805057221 */ /* 0x001fc80000000000 */
[----:B-1----:R-:W-:-:S07]  /*0730*/  FADD R5, R5, R18 ;  /* 0x0000001205057221 */ /* 0x002fce0000000000 */
.L_x_3:
[----:B------:R-:W-:Y:S05]  /*0740*/  BRA.U !UP1, `(.L_x_0) ;  /* 0x0000000109807547 */ /* 0x000fea000b800000 */
[----:B------:R-:W-:Y:S02]  /*0750*/  UISETP.GE.U32.AND UP0, UPT, UR6, 0x4, UPT ;  /* 0x000000040600788c */ /* 0x000fe4000bf06070 */
[----:B------:R-:W-:-:S04]  /*0760*/  ULOP3.LUT UR5, UR5, 0x3, URZ, 0xc0, !UPT ;  /* 0x0000000305057892 */ /* 0x000fc8000f8ec0ff */
        /* <DEDUP_REMOVED lines=16> */
[----:B0-----:R-:W-:-:S04]  /*0870*/  FADD R5, R5, R10 ;  /* 0x0000000a05057221 */ /* 0x001fc80000000000 */
[----:B-1----:R-:W-:-:S07]  /*0880*/  FADD R5, R5, R12 ;  /* 0x0000000c05057221 */ /* 0x002fce0000000000 */
.L_x_4:
[----:B------:R-:W-:Y:S05]  /*0890*/  BRA.U !UP1, `(.L_x_0) ;  /* 0x00000001092c7547 */ /* 0x000fea000b800000 */
[----:B------:R-:W0:Y:S01]  /*08a0*/  LDC.64 R6, c[0x0][0x380] ;  /* 0x0000e000ff067b82 */ /* 0x000e220000000a00 */
[----:B------:R-:W-:Y:S01]  /*08b0*/  IADD3 R9, PT, PT, R0, UR4, RZ ;  /* 0x0000000400097c10 */ /* 0x000fe2000fffe0ff */
[----:B------:R-:W-:-:S12]  /*08c0*/  UIADD3 UR5, UPT, UPT, -UR5, URZ, URZ ;  /* 0x000000ff05057290 */ /* 0x000fd8000fffe1ff */
.L_x_5:
[----:B0-----:R-:W-:-:S06]  /*08d0*/  IMAD.WIDE R2, R9, 0x2, R6 ;  /* 0x0000000209027825 */ /* 0x001fcc00078e0206 */
[----:B------:R-:W2:Y:S01]  /*08e0*/  LDG.E.U16 R2, desc[UR12][R2.64] ;  /* 0x0000000c02027981 */ /* 0x000ea2000c1e1500 */
[----:B------:R-:W-:Y:S01]  /*08f0*/  UIADD3 UR5, UPT, UPT, UR5, 0x1, URZ ;  /* 0x0000000105057890 */ /* 0x000fe2000fffe0ff */
[----:B------:R-:W-:-:S03]  /*0900*/  IADD3 R9, PT, PT, R9, 0x1, RZ ;  /* 0x0000000109097810 */ /* 0x000fc60007ffe0ff */
[----:B------:R-:W-:Y:S01]  /*0910*/  UISETP.NE.AND UP0, UPT, UR5, URZ, UPT ;  /* 0x000000ff0500728c */ /* 0x000fe2000bf05270 */
[----:B--2---:R-:W0:Y:S02]  /*0920*/  F2I.F16.TRUNC.NTZ R0, R2 ;  /* 0x0000000200007305 */ /* 0x004e24000010f100 */
[----:B0-----:R-:W-:-:S06]  /*0930*/  FADD R5, R0, R5 ;  /* 0x0000000500057221 */ /* 0x001fcc0000000000 */
[----:B------:R-:W-:Y:S05]  /*0940*/  BRA.U UP0, `(.L_x_5) ;  /* 0xfffffffd00e07547 */ /* 0x000fea000b83ffff */
.L_x_0:
[----:B------:R-:W0:Y:S01]  /*0950*/  LDCU UR6, c[0x0][0x3a4] ;  /* 0x00007480ff0677ac */ /* 0x000e220008000800 */
[----:B------:R-:W-:Y:S01]  /*0960*/  MOV R9, RZ ;  /* 0x000000ff00097202 */ /* 0x000fe20000000f00 */
[----:B0-----:R-:W-:-:S09]  /*0970*/  UISETP.GE.AND UP0, UPT, UR6, 0x1, UPT ;  /* 0x000000010600788c */ /* 0x001fd2000bf06270 */
[----:B------:R-:W-:Y:S05]  /*0980*/  BRA.U !UP0, `(.L_x_6) ;  /* 0x0000001d08647547 */ /* 0x000fea000b800000 */
[----:B------:R-:W-:Y:S01]  /*0990*/  UISETP.GE.U32.AND UP0, UPT, UR6, 0x4, UPT ;  /* 0x000000040600788c */ /* 0x000fe2000bf06070 */
[----:B------:R-:W-:Y:S02]  /*09a0*/  HFMA2 R9, -RZ, RZ, 0, 0 ;  /* 0x00000000ff097431 */ /* 0x000fe400000001ff */
[----:B------:R-:W-:Y:S01]  /*09b0*/  IMAD R6, R4, UR6, RZ ;  /* 0x0000000604067c24 */ /* 0x000fe2000f8e02ff */
[----:B------:R-:W-:Y:S01]  /*09c0*/  ULOP3.LUT UR14, UR6, 0x3, URZ, 0xc0, !UPT ;  /* 0x00000003060e7892 */ /* 0x000fe2000f8ec0ff */
[----:B------:R-:W-:-:S04]  /*09d0*/  UMOV UR4, URZ ;  /* 0x000000ff00047c82 */ /* 0x000fc80008000000 */
[----:B------:R-:W-:Y:S07]  /*09e0*/  BRA.U !UP0, `(.L_x_7) ;  /* 0x0000001108147547 */ /* 0x000fee000b800000 */
[----:B------:R-:W0:Y:S01]  /*09f0*/  LDCU.128 UR8, c[0x0][0x380] ;  /* 0x00007000ff0877ac */ /* 0x000e220008000c00 */
[----:B------:R-:W1:Y:S01]  /*0a00*/  LDC R18, c[0x0][0x390] ;  /* 0x0000e400ff127b82 */ /* 0x000e620000000800 */
[----:B------:R-:W-:Y:S01]  /*0a10*/  MOV R9, RZ ;  /* 0x000000ff00097202 */ /* 0x000fe20000000f00 */
[----:B------:R-:W-:Y:S01]  /*0a20*/  ULOP3.LUT UR4, UR6, 0x7ffffffc, URZ, 0xc0, !UPT ;  /* 0x7ffffffc06047892 */ /* 0x000fe2000f8ec0ff */
[----:B------:R-:W-:Y:S01]  /*0a30*/  MOV R17, R6 ;  /* 0x0000000600117202 */ /* 0x000fe20000000f00 */
[----:B0-----:R-:W-:Y:S02]  /*0a40*/  UIADD3 UR7, UP0, UPT, UR8, 0x4, URZ ;  /* 0x0000000408077890 */ /* 0x001fe4000ff1e0ff */
[----:B------:R-:W-:Y:S02]  /*0a50*/  UIADD3 UR5, UP1, UPT, UR10, 0x4, URZ ;  /* 0x000000040a057890 */ /* 0x000fe4000ff3e0ff */
[----:B------:R-:W-:Y:S02]  /*0a60*/  UIADD3.X UR8, UPT, UPT, URZ, UR9, URZ, UP0, !UPT ;  /* 0x00000009ff087290 */ /* 0x000fe400087fe4ff */
[----:B------:R-:W-:-:S02]  /*0a70*/  UIADD3.X UR6, UPT, UPT, URZ, UR11, URZ, UP1, !UPT ;  /* 0x0000000bff067290 */ /* 0x000fc40008ffe4ff */
[----:B------:R-:W-:-:S12]  /*0a80*/  UIADD3 UR9, UPT, UPT, -UR4, URZ, URZ ;  /* 0x000000ff04097290 */ /* 0x000fd8000fffe1ff */
.L_x_24:
[----:B------:R-:W-:Y:S02]  /*0a90*/  MOV R14, UR7 ;  /* 0x00000007000e7c02 */ /* 0x000fe40008000f00 */
[----:B------:R-:W-:-:S03]  /*0aa0*/  MOV R15, UR8 ;  /* 0x00000008000f7c02 */ /* 0x000fc60008000f00 */
[----:B------:R-:W-:-:S05]  /*0ab0*/  IMAD.WIDE R14, R17, 0x2, R14 ;  /* 0x00000002110e7825 */ /* 0x000fca00078e020e */
[----:B------:R-:W2:Y:S01]  /*0ac0*/  LDG.E.U16 R3, desc[UR12][R14.64+-0x4] ;  /* 0xfffffc0c0e037981 */ /* 0x000ea2000c1e1500 */
[----:B------:R-:W0:Y:S01]  /*0ad0*/  MUFU.RCP R0, R5 ;  /* 0x0000000500007308 */ /* 0x000e220000001000 */
[----:B------:R-:W-:Y:S01]  /*0ae0*/  MOV R10, UR5 ;  /* 0x00000005000a7c02 */ /* 0x000fe20008000f00 */
[----:B------:R-:W-:Y:S01]  /*0af0*/  BSSY.RECONVERGENT B2, `(.L_x_8) ;  /* 0x000000e000027945 */ /* 0x000fe20003800200 */
[----:B------:R-:W-:-:S03]  /*0b00*/  MOV R11, UR6 ;  /* 0x00000006000b7c02 */ /* 0x000fc60008000f00 */
[----:B------:R-:W-:-:S04]  /*0b10*/  IMAD.WIDE R10, R17, 0x2, R10 ;  /* 0x00000002110a7825 */ /* 0x000fc800078e020a */
[----:B0-----:R-:W-:-:S04]  /*0b20*/  FFMA R7, R0, -R5, 1 ;  /* 0x3f80000000077423 */ /* 0x001fc80000000805 */
[----:B------:R-:W-:Y:S01]  /*0b30*/  FFMA R0, R0, R7, R0 ;  /* 0x0000000700007223 */ /* 0x000fe20000000000 */
[----:B--2---:R-:W0:Y:S08]  /*0b40*/  F2I.F16.TRUNC.NTZ R3, R3 ;  /* 0x0000000300037305 */ /* 0x004e30000010f100 */
[----:B0-----:R-:W0:Y:S01]  /*0b50*/  FCHK P0, R3, R5 ;  /* 0x0000000503007302 */ /* 0x001e220000000000 */
[----:B------:R-:W-:-:S04]  /*0b60*/  FFMA R2, R3, R0, RZ ;  /* 0x0000000003027223 */ /* 0x000fc800000000ff */
[----:B------:R-:W-:-:S04]  /*0b70*/  FFMA R7, R2, -R5, R3 ;  /* 0x8000000502077223 */ /* 0x000fc80000000003 */
[----:B------:R-:W-:Y:S01]  /*0b80*/  FFMA R0, R0, R7, R2 ;  /* 0x0000000700007223 */ /* 0x000fe20000000002 */
[----:B0-----:R-:W-:Y:S06]  /*0b90*/  @!P0 BRA `(.L_x_9) ;  /* 0x00000000000c8947 */ /* 0x001fec0003800000 */
[----:B------:R-:W-:Y:S02]  /*0ba0*/  MOV R0, R5 ;  /* 0x0000000500007202 */ /* 0x000fe40000000f00 */
[----:B------:R-:W-:-:S07]  /*0bb0*/  MOV R2, 0xbd0 ;  /* 0x00000bd000027802 */ /* 0x000fce0000000f00 */
[----:B-1----:R-:W-:Y:S05]  /*0bc0*/  CALL.REL.NOINC `($__internal_0_$__cuda_sm3x_div_rn_noftz_f32_slowpath) ;  /* 0x0000001800e47944 */ /* 0x002fea0003c00000 */
.L_x_9:
[----:B------:R-:W-:Y:S05]  /*0bd0*/  BSYNC.RECONVERGENT B2 ;  /* 0x0000000000027941 */ /* 0x000fea0003800200 */
.L_x_8:
[----:B------:R-:W2:Y:S01]  /*0be0*/  LDG.E.U16 R3, desc[UR12][R10.64+-0x4] ;  /* 0xfffffc0c0a037981 */ /* 0x000ea2000c1e1500 */
[----:B-1----:R-:W0:Y:S01]  /*0bf0*/  MUFU.RCP R7, R18 ;  /* 0x0000001200077308 */ /* 0x002e220000001000 */
[----:B------:R-:W-:Y:S01]  /*0c00*/  BSSY.RECONVERGENT B2, `(.L_x_10) ;  /* 0x000000f000027945 */ /* 0x000fe20003800200 */
[----:B------:R-:W-:Y:S01]  /*0c10*/  MOV R19, R0 ;  /* 0x0000000000137202 */ /* 0x000fe20000000f00 */
        /* <DEDUP_REMOVED lines=8> */
[----:B------:R-:W0:Y:S01]  /*0ca0*/  LDCU UR10, c[0x0][0x390] ;  /* 0x00007200ff0a77ac */ /* 0x000e220008000800 */
[----:B------:R-:W-:Y:S02]  /*0cb0*/  MOV R2, 0xce0 ;  /* 0x00000ce000027802 */ /* 0x000fe40000000f00 */
[----:B0-----:R-:W-:-:S07]  /*0cc0*/  MOV R0, UR10 ;  /* 0x0000000a00007c02 */ /* 0x001fce0008000f00 */
[----:B------:R-:W-:Y:S05]  /*0cd0*/  CALL.REL.NOINC `($__internal_0_$__cuda_sm3x_div_rn_noftz_f32_slowpath) ;  /* 0x0000001800a07944 */ /* 0x000fea0003c00000 */
[----:B------:R-:W-:-:S07]  /*0ce0*/  MOV R2, R0 ;  /* 0x0000000000027202 */ /* 0x000fce0000000f00 */
.L_x_11:
[----:B------:R-:W-:Y:S05]  /*0cf0*/  BSYNC.RECONVERGENT B2 ;  /* 0x0000000000027941 */ /* 0x000fea0003800200 */
.L_x_10:
[----:B------:R-:W2:Y:S01]  /*0d00*/  LDG.E.U16 R12, desc[UR12][R14.64+-0x2] ;  /* 0xfffffe0c0e0c7981 */ /* 0x000ea2000c1e1500 */
[C---:B------:R-:W-:Y:S01]  /*0d10*/  FSETP.GEU.AND P0, PT, R19.reuse, 1.175494350822287508e-38, PT ;  /* 0x008000001300780b */ /* 0x040fe20003f0e000 */
[----:B------:R-:W-:Y:S01]  /*0d20*/  HFMA2 R3, -RZ, RZ, 1.5048828125, 33.21875 ;  /* 0x3e055027ff037431 */ /* 0x000fe200000001ff */
[----:B------:R-:W0:Y:S01]  /*0d30*/  MUFU.RCP R16, R5 ;  /* 0x0000000500107308 */ /* 0x000e220000001000 */
[----:B------:R-:W-:Y:S10]  /*0d40*/  BSSY.RECONVERGENT B2, `(.L_x_12) ;  /* 0x0000026000027945 */ /* 0x000ff40003800200 */
[----:B------:R-:W-:-:S05]  /*0d50*/  @!P0 FMUL R19, R19, 8388608 ;  /* 0x4b00000013138820 */ /* 0x000fca0000400000 */
[C---:B------:R-:W-:Y:S01]  /*0d60*/  IADD3 R0, PT, PT, R19.reuse, -0x3f2aaaab, RZ ;  /* 0xc0d5555513007810 */ /* 0x040fe20007ffe0ff */
[----:B0-----:R-:W-:Y:S01]  /*0d70*/  FFMA R21, R16, -R5, 1 ;  /* 0x3f80000010157423 */ /* 0x001fe20000000805 */
[----:B------:R-:W-:Y:S02]  /*0d80*/  FSETP.NEU.AND P1, PT, R19, RZ, PT ;  /* 0x000000ff1300720b */ /* 0x000fe40003f2d000 */
[----:B------:R-:W-:-:S04]  /*0d90*/  LOP3.LUT R8, R0, 0xff800000, RZ, 0xc0, !PT ;  /* 0xff80000000087812 */ /* 0x000fc800078ec0ff */
[-C--:B------:R-:W-:Y:S02]  /*0da0*/  IADD3 R0, PT, PT, R19, -R8.reuse, RZ ;  /* 0x8000000813007210 */ /* 0x080fe40007ffe0ff */
[----:B------:R-:W-:-:S03]  /*0db0*/  I2FP.F32.S32 R8, R8 ;  /* 0x0000000800087245 */ /* 0x000fc60000201400 */
[----:B------:R-:W-:-:S04]  /*0dc0*/  FADD R0, R0, -1 ;  /* 0xbf80000000007421 */ /* 0x000fc80000000000 */
[----:B------:R-:W-:-:S04]  /*0dd0*/  FFMA R3, R0, -R3, 0.14084610342979431152 ;  /* 0x3e1039f600037423 */ /* 0x000fc80000000803 */
[----:B------:R-:W-:-:S04]  /*0de0*/  FFMA R3, R0, R3, -0.12148627638816833496 ;  /* 0xbdf8cdcc00037423 */ /* 0x000fc80000000003 */
[----:B------:R-:W-:-:S04]  /*0df0*/  FFMA R3, R0, R3, 0.13980610668659210205 ;  /* 0x3e0f295500037423 */ /* 0x000fc80000000003 */
[----:B------:R-:W-:-:S04]  /*0e00*/  FFMA R3, R0, R3, -0.16684235632419586182 ;  /* 0xbe2ad8b900037423 */ /* 0x000fc80000000003 */
[----:B------:R-:W-:-:S04]  /*0e10*/  FFMA R3, R0, R3, 0.20012299716472625732 ;  /* 0x3e4ced0b00037423 */ /* 0x000fc80000000003 */
[----:B------:R-:W-:-:S04]  /*0e20*/  FFMA R3, R0, R3, -0.24999669194221496582 ;  /* 0xbe7fff2200037423 */ /* 0x000fc80000000003 */
[----:B------:R-:W-:-:S04]  /*0e30*/  FFMA R7, R0, R3, 0.33333182334899902344 ;  /* 0x3eaaaa7800077423 */ /* 0x000fc80000000003 */
[C---:B------:R-:W-:Y:S01]  /*0e40*/  FFMA R13, R0.reuse, R7, -0.5 ;  /* 0xbf000000000d7423 */ /* 0x040fe20000000007 */
[----:B------:R-:W-:Y:S02]  /*0e50*/  FSEL R7, RZ, -23, P0 ;  /* 0xc1b80000ff077808 */ /* 0x000fe40000000000 */
[----:B------:R-:W-:Y:S01]  /*0e60*/  ISETP.GT.U32.AND P0, PT, R19, 0x7f7fffff, PT ;  /* 0x7f7fffff1300780c */ /* 0x000fe20003f04070 */
[----:B------:R-:W-:Y:S02]  /*0e70*/  FMUL R13, R0, R13 ;  /* 0x0000000d000d7220 */ /* 0x000fe40000400000 */
[----:B------:R-:W-:Y:S02]  /*0e80*/  FFMA R7, R8, 1.1920928955078125e-07, R7 ;  /* 0x3400000008077823 */ /* 0x000fe40000000007 */
[----:B------:R-:W-:Y:S01]  /*0e90*/  FFMA R8, R0, R13, R0 ;  /* 0x0000000d00087223 */ /* 0x000fe20000000000 */
[----:B------:R-:W-:Y:S01]  /*0ea0*/  FFMA R0, R16, R21, R16 ;  /* 0x0000001510007223 */ /* 0x000fe20000000010 */
[----:B------:R-:W-:-:S02]  /*0eb0*/  MOV R16, 0x7f800000 ;  /* 0x7f80000000107802 */ /* 0x000fc40000000f00 */
[----:B------:R-:W-:-:S04]  /*0ec0*/  FFMA R7, R7, 0.69314718246459960938, R8 ;  /* 0x3f31721807077823 */ /* 0x000fc80000000008 */
[----:B------:R-:W-:-:S05]  /*0ed0*/  @P0 FFMA R7, R19, R16, +INF ;  /* 0x7f80000013070423 */ /* 0x000fca0000000010 */
[----:B------:R-:W-:-:S05]  /*0ee0*/  FSEL R8, R7, -INF , P1 ;  /* 0xff80000007087808 */ /* 0x000fca0000800000 */
[----:B------:R-:W-:Y:S01]  /*0ef0*/  FFMA R19, R8, -R2, R9 ;  /* 0x8000000208137223 */ /* 0x000fe20000000009 */
        /* <DEDUP_REMOVED lines=8> */
[----:B------:R-:W-:Y:S05]  /*0f80*/  CALL.REL.NOINC `($__internal_0_$__cuda_sm3x_div_rn_noftz_f32_slowpath) ;  /* 0x0000001400f47944 */ /* 0x000fea0003c00000 */
[----:B------:R-:W-:-:S07]  /*0f90*/  MOV R12, R0 ;  /* 0x00000000000c7202 */ /* 0x000fce0000000f00 */
.L_x_13:
[----:B------:R-:W-:Y:S05]  /*0fa0*/  BSYNC.RECONVERGENT B2 ;  /* 0x0000000000027941 */ /* 0x000fea0003800200 */
.L_x_12:
[----:B------:R-:W2:Y:S01]  /*0fb0*/  LDG.E.U16 R3, desc[UR12][R10.64+-0x2] ;  /* 0xfffffe0c0a037981 */ /* 0x000ea2000c1e1500 */
[----:B------:R-:W0:Y:S01]  /*0fc0*/  MUFU.RCP R7, R18 ;  /* 0x0000001200077308 */ /* 0x000e220000001000 */
        /* <DEDUP_REMOVED lines=15> */
.L_x_15:
[----:B------:R-:W-:Y:S05]  /*10c0*/  BSYNC.RECONVERGENT B2 ;  /* 0x0000000000027941 */ /* 0x000fea0003800200 */
.L_x_14:
        /* <DEDUP_REMOVED lines=42> */
.L_x_17:
[----:B------:R-:W-:Y:S05]  /*1370*/  BSYNC.RECONVERGENT B2 ;  /* 0x0000000000027941 */ /* 0x000fea0003800200 */
.L_x_16:
[----:B------:R-:W2:Y:S01]  /*1380*/  LDG.E.U16 R3, desc[UR12][R10.64] ;  /* 0x0000000c0a037981 */ /* 0x000ea2000c1e1500 */
[----:B------:R-:W0:Y:S01]  /*1390*/  MUFU.RCP R7, R18 ;  /* 0x0000001200077308 */ /* 0x000e220000001000 */
[----:B------:R-:W-:Y:S01]  /*13a0*/  BSSY.RECONVERGENT B2, `(.L_x_18) ;  /* 0x000000e000027945 */ /* 0x000fe20003800200 */
[----:B0-----:R-:W-:-:S04]  /*13b0*/  FFMA R0, R7, -R18, 1 ;  /* 0x3f80000007007423 */ /* 0x001fc80000000812 */
[----:B------:R-:W-:Y:S02]  /*13c0*/  FFMA R0, R7, R0, R7 ;  /* 0x0000000007007223 */ /* 0x000fe40000000007 */
        /* <DEDUP_REMOVED lines=11> */
.L_x_19:
[----:B------:R-:W-:Y:S05]  /*1480*/  BSYNC.RECONVERGENT B2 ;  /* 0x0000000000027941 */ /* 0x000fea0003800200 */
.L_x_18:
[----:B------:R0:W2:Y:S01]  /*1490*/  LDG.E.U16 R14, desc[UR12][R14.64+0x2] ;  /* 0x0000020c0e0e7981 */ /* 0x0000a2000c1e1500 */
        /* <DEDUP_REMOVED lines=9> */
[----:B------:R-:W-:-:S05]  /*1530*/  IADD3 R0, PT, PT, R9, -R8, RZ ;  /* 0x8000000809007210 */ /* 0x000fca0007ffe0ff */
[----:B------:R-:W-:Y:S01]  /*1540*/  FADD R12, R0, -1 ;  /* 0xbf800000000c7421 */ /* 0x000fe20000000000 */
[----:B------:R-:W-:Y:S02]  /*1550*/  FSEL R0, RZ, -23, P0 ;  /* 0xc1b80000ff007808 */ /* 0x000fe40000000000 */
[----:B------:R-:W-:Y:S01]  /*1560*/  ISETP.GT.U32.AND P0, PT, R9, 0x7f7fffff, PT ;  /* 0x7f7fffff0900780c */ /* 0x000fe20003f04070 */
        /* <DEDUP_REMOVED lines=8> */
[----:B------:R-:W-:Y:S02]  /*15f0*/  I2FP.F32.S32 R7, R8 ;  /* 0x0000000800077245 */ /* 0x000fe40000201400 */
[----:B------:R-:W-:Y:S01]  /*1600*/  MOV R8, 0x7f800000 ;  /* 0x7f80000000087802 */ /* 0x000fe20000000f00 */
[----:B------:R-:W-:Y:S02]  /*1610*/  FMUL R13, R12, R13 ;  /* 0x0000000d0c0d7220 */ /* 0x000fe40000400000 */
[----:B------:R-:W-:Y:S01]  /*1620*/  FFMA R7, R7, 1.1920928955078125e-07, R0 ;  /* 0x3400000007077823 */ /* 0x000fe20000000000 */
[----:B------:R-:W-:Y:S01]  /*1630*/  FFMA R0, R16, R15, R16 ;  /* 0x0000000f10007223 */ /* 0x000fe20000000010 */
[----:B------:R-:W-:-:S04]  /*1640*/  FFMA R12, R12, R13, R12 ;  /* 0x0000000d0c0c7223 */ /* 0x000fc8000000000c */
[----:B------:R-:W-:Y:S01]  /*1650*/  FFMA R7, R7, 0.69314718246459960938, R12 ;  /* 0x3f31721807077823 */ /* 0x000fe2000000000c */
        /* <DEDUP_REMOVED lines=13> */
.L_x_21:
[----:B------:R-:W-:Y:S05]  /*1730*/  BSYNC.RECONVERGENT B2 ;  /* 0x0000000000027941 */ /* 0x000fea0003800200 */
.L_x_20:
        /* <DEDUP_REMOVED lines=12> */
[----:B------:R-:W-:Y:S02]  /*1800*/  MOV R3, R7 ;  /* 0x0000000700037202 */ /* 0x000fe40000000f00 */
[----:B------:R-:W-:Y:S02]  /*1810*/  MOV R2, 0x1840 ;  /* 0x0000184000027802 */ /* 0x000fe40000000f00 */
[----:B0-----:R-:W-:-:S07]  /*1820*/  MOV R0, UR10 ;  /* 0x0000000a00007c02 */ /* 0x001fce0008000f00 */
[----:B------:R-:W-:Y:S05]  /*1830*/  CALL.REL.NOINC `($__internal_0_$__cuda_sm3x_div_rn_noftz_f32_slowpath) ;  /* 0x0000000c00c87944 */ /* 0x000fea0003c00000 */
.L_x_23:
[----:B------:R-:W-:Y:S05]  /*1840*/  BSYNC.RECONVERGENT B2 ;  /* 0x0000000000027941 */ /* 0x000fea0003800200 */
.L_x_22:
[----:B------:R-:W-:Y:S01]  /*1850*/  FSETP.GEU.AND P0, PT, R9, 1.175494350822287508e-38, PT ;  /* 0x008000000900780b */ /* 0x000fe20003f0e000 */
[----:B------:R-:W-:Y:S01]  /*1860*/  HFMA2 R10, -RZ, RZ, 1.5048828125, 33.21875 ;  /* 0x3e055027ff0a7431 */ /* 0x000fe200000001ff */
[----:B------:R-:W-:Y:S01]  /*1870*/  UIADD3 UR9, UPT, UPT, UR9, 0x4, URZ ;  /* 0x0000000409097890 */ /* 0x000fe2000fffe0ff */
[----:B------:R-:W-:-:S03]  /*1880*/  IADD3 R17, PT, PT, R17, 0x4, RZ ;  /* 0x0000000411117810 */ /* 0x000fc60007ffe0ff */
[----:B------:R-:W-:-:S07]  /*1890*/  UISETP.NE.AND UP0, UPT, UR9, URZ, UPT ;  /* 0x000000ff0900728c */ /* 0x000fce000bf05270 */
[----:B------:R-:W-:-:S05]  /*18a0*/  @!P0 FMUL R9, R9, 8388608 ;  /* 0x4b00000009098820 */ /* 0x000fca0000400000 */
[----:B------:R-:W-:-:S04]  /*18b0*/  IADD3 R2, PT, PT, R9, -0x3f2aaaab, RZ ;  /* 0xc0d5555509027810 */ /* 0x000fc80007ffe0ff */
[----:B------:R-:W-:-:S04]  /*18c0*/  LOP3.LUT R8, R2, 0xff800000, RZ, 0xc0, !PT ;  /* 0xff80000002087812 */ /* 0x000fc800078ec0ff */
[-C--:B------:R-:W-:Y:S02]  /*18d0*/  IADD3 R2, PT, PT, R9, -R8.reuse, RZ ;  /* 0x8000000809027210 */ /* 0x080fe40007ffe0ff */
[----:B------:R-:W-:Y:S02]  /*18e0*/  I2FP.F32.S32 R3, R8 ;  /* 0x0000000800037245 */ /* 0x000fe40000201400 */
[----:B------:R-:W-:Y:S01]  /*18f0*/  MOV R8, 0x7f800000 ;  /* 0x7f80000000087802 */ /* 0x000fe20000000f00 */
        /* <DEDUP_REMOVED lines=8> */
[----:B------:R-:W-:Y:S01]  /*1980*/  FFMA R10, R7, R2, -0.5 ;  /* 0xbf000000070a7423 */ /* 0x000fe20000000002 */
[----:B------:R-:W-:Y:S02]  /*1990*/  FSEL R2, RZ, -23, P0 ;  /* 0xc1b80000ff027808 */ /* 0x000fe40000000000 */
[----:B------:R-:W-:Y:S01]  /*19a0*/  ISETP.GT.U32.AND P0, PT, R9, 0x7f7fffff, PT ;  /* 0x7f7fffff0900780c */ /* 0x000fe20003f04070 */
[----:B------:R-:W-:Y:S02]  /*19b0*/  FMUL R10, R7, R10 ;  /* 0x0000000a070a7220 */ /* 0x000fe40000400000 */
[----:B------:R-:W-:Y:S02]  /*19c0*/  FFMA R2, R3, 1.1920928955078125e-07, R2 ;  /* 0x3400000003027823 */ /* 0x000fe40000000002 */
[----:B------:R-:W-:-:S04]  /*19d0*/  FFMA R7, R7, R10, R7 ;  /* 0x0000000a07077223 */ /* 0x000fc80000000007 */
[----:B------:R-:W-:-:S04]  /*19e0*/  FFMA R2, R2, 0.69314718246459960938, R7 ;  /* 0x3f31721802027823 */ /* 0x000fc80000000007 */
[C---:B------:R-:W-:Y:S01]  /*19f0*/  @P0 FFMA R2, R9.reuse, R8, +INF ;  /* 0x7f80000009020423 */ /* 0x040fe20000000008 */
[----:B------:R-:W-:-:S04]  /*1a00*/  FSETP.NEU.AND P0, PT, R9, RZ, PT ;  /* 0x000000ff0900720b */ /* 0x000fc80003f0d000 */
[----:B------:R-:W-:-:S05]  /*1a10*/  FSEL R2, R2, -INF , P0 ;  /* 0xff80000002027808 */ /* 0x000fca0000000000 */
[----:B------:R-:W-:Y:S01]  /*1a20*/  FFMA R9, R2, -R0, R19 ;  /* 0x8000000002097223 */ /* 0x000fe20000000013 */
[----:B------:R-:W-:Y:S06]  /*1a30*/  BRA.U UP0, `(.L_x_24) ;  /* 0xfffffff100147547 */ /* 0x000fec000b83ffff */
.L_x_7:
[----:B------:R-:W-:-:S09]  /*1a40*/  UISETP.NE.AND UP0, UPT, UR14, URZ, UPT ;  /* 0x000000ff0e00728c */ /* 0x000fd2000bf05270 */
[----:B------:R-:W-:Y:S05]  /*1a50*/  BRA.U !UP0, `(.L_x_6) ;  /* 0x0000000d08307547 */ /* 0x000fea000b800000 */
[----:B------:R-:W-:-:S09]  /*1a60*/  UISETP.NE.AND UP0, UPT, UR14, 0x1, UPT ;  /* 0x000000010e00788c */ /* 0x000fd2000bf05270 */
[----:B------:R-:W-:Y:S05]  /*1a70*/  BRA.U !UP0, `(.L_x_25) ;  /* 0x0000000908087547 */ /* 0x000fea000b800000 */
[----:B------:R-:W0:Y:S01]  /*1a80*/  LDC.64 R14, c[0x0][0x380] ;  /* 0x0000e000ff0e7b82 */ /* 0x000e220000000a00 */
[----:B------:R-:W-:-:S05]  /*1a90*/  IADD3 R10, PT, PT, R6, UR4, RZ ;  /* 0x00000004060a7c10 */ /* 0x000fca000fffe0ff */
[----:B0-----:R-:W-:-:S05]  /*1aa0*/  IMAD.WIDE R14, R10, 0x2, R14 ;  /* 0x000000020a0e7825 */ /* 0x001fca00078e020e */
        /* <DEDUP_REMOVED lines=11> */
[----:B------:R-:W-:Y:S02]  /*1b60*/  MOV R3, R2 ;  /* 0x0000000200037202 */ /* 0x000fe40000000f00 */
[----:B------:R-:W-:Y:S02]  /*1b70*/  MOV R0, R5 ;  /* 0x0000000500007202 */ /* 0x000fe40000000f00 */
[----:B------:R-:W-:-:S07]  /*1b80*/  MOV R2, 0x1ba0 ;  /* 0x00001ba000027802 */ /* 0x000fce0000000f00 */
[----:B------:R-:W-:Y:S05]  /*1b90*/  CALL.REL.NOINC `($__internal_0_$__cuda_sm3x_div_rn_noftz_f32_slowpath) ;  /* 0x0000000800f07944 */ /* 0x000fea0003c00000 */
[----:B------:R-:W-:-:S07]  /*1ba0*/  MOV R17, R0 ;  /* 0x0000000000117202 */ /* 0x000fce0000000f00 */
.L_x_27:
[----:B------:R-:W-:Y:S05]  /*1bb0*/  BSYNC.RECONVERGENT B2 ;  /* 0x0000000000027941 */ /* 0x000fea0003800200 */
.L_x_26:
[----:B------:R-:W0:Y:S08]  /*1bc0*/  LDC.64 R2, c[0x0][0x388] ;  /* 0x0000e200ff027b82 */ /* 0x000e300000000a00 */
[----:B------:R-:W1:Y:S01]  /*1bd0*/  LDC R8, c[0x0][0x390] ;  /* 0x0000e400ff087b82 */ /* 0x000e620000000800 */
[----:B0-----:R-:W-:-:S05]  /*1be0*/  IMAD.WIDE R10, R10, 0x2, R2 ;  /* 0x000000020a0a7825 */ /* 0x001fca00078e0202 */
[----:B------:R-:W2:Y:S01]  /*1bf0*/  LDG.E.U16 R3, desc[UR12][R10.64] ;  /* 0x0000000c0a037981 */ /* 0x000ea2000c1e1500 */
[----:B------:R-:W-:Y:S01]  /*1c00*/  BSSY.RECONVERGENT B2, `(.L_x_28) ;  /* 0x000000f000027945 */ /* 0x000fe20003800200 */
[----:B-1----:R-:W0:Y:S02]  /*1c10*/  MUFU.RCP R7, R8 ;  /* 0x0000000800077308 */ /* 0x002e240000001000 */
        /* <DEDUP_REMOVED lines=13> */
.L_x_29:
[----:B------:R-:W-:Y:S05]  /*1cf0*/  BSYNC.RECONVERGENT B2 ;  /* 0x0000000000027941 */ /* 0x000fea0003800200 */
.L_x_28:
        /* <DEDUP_REMOVED lines=25> */
[----:B------:R-:W-:Y:S01]  /*1e90*/  FFMA R3, R3, 1.1920928955078125e-07, R0 ;  /* 0x3400000003037823 */ /* 0x000fe20000000000 */
[----:B------:R-:W-:Y:S01]  /*1ea0*/  FFMA R0, R18, R13, R18 ;  /* 0x0000000d12007223 */ /* 0x000fe20000000012 */
[----:B------:R-:W-:-:S04]  /*1eb0*/  FFMA R12, R7, R12, R7 ;  /* 0x0000000c070c7223 */ /* 0x000fc80000000007 */
        /* <DEDUP_REMOVED lines=15> */
.L_x_31:
[----:B------:R-:W-:Y:S05]  /*1fb0*/  BSYNC.RECONVERGENT B2 ;  /* 0x0000000000027941 */ /* 0x000fea0003800200 */
.L_x_30:
[----:B------:R-:W2:Y:S01]  /*1fc0*/  LDG.E.U16 R10, desc[UR12][R10.64+0x2] ;  /* 0x0000020c0a0a7981 */ /* 0x000ea2000c1e1500 */
[----:B------:R-:W0:Y:S01]  /*1fd0*/  LDC R7, c[0x0][0x390] ;  /* 0x0000e400ff077b82 */ /* 0x000e220000000800 */
[----:B------:R-:W-:Y:S01]  /*1fe0*/  BSSY.RECONVERGENT B2, `(.L_x_32) ;  /* 0x000000f000027945 */ /* 0x000fe20003800200 */
[----:B0-----:R-:W0:Y:S02]  /*1ff0*/  MUFU.RCP R0, R7 ;  /* 0x0000000700007308 */ /* 0x001e240000001000 */
        /* <DEDUP_REMOVED lines=13> */
.L_x_33:
[----:B------:R-:W-:Y:S05]  /*20d0*/  BSYNC.RECONVERGENT B2 ;  /* 0x0000000000027941 */ /* 0x000fea0003800200 */
.L_x_32:
[----:B------:R-:W-:Y:S01]  /*20e0*/  FSETP.GEU.AND P0, PT, R14, 1.175494350822287508e-38, PT ;  /* 0x008000000e00780b */ /* 0x000fe20003f0e000 */
[----:B------:R-:W-:Y:S01]  /*20f0*/  HFMA2 R8, -RZ, RZ, 1.5048828125, 33.21875 ;  /* 0x3e055027ff087431 */ /* 0x000fe200000001ff */
[----:B------:R-:W-:-:S11]  /*2100*/  UIADD3 UR4, UPT, UPT, UR4, 0x2, URZ ;  /* 0x0000000204047890 */ /* 0x000fd6000fffe0ff */
[----:B------:R-:W-:-:S05]  /*2110*/  @!P0 FMUL R14, R14, 8388608 ;  /* 0x4b0000000e0e8820 */ /* 0x000fca0000400000 */
[----:B------:R-:W-:-:S04]  /*2120*/  IADD3 R2, PT, PT, R14, -0x3f2aaaab, RZ ;  /* 0xc0d555550e027810 */ /* 0x000fc80007ffe0ff */
        /* <DEDUP_REMOVED lines=15> */
[----:B------:R-:W-:Y:S01]  /*2220*/  FFMA R2, R3, 1.1920928955078125e-07, R2 ;  /* 0x3400000003027823 */ /* 0x000fe20000000002 */
[----:B------:R-:W-:Y:S01]  /*2230*/  MOV R3, 0x7f800000 ;  /* 0x7f80000000037802 */ /* 0x000fe20000000f00 */
[----:B------:R-:W-:-:S04]  /*2240*/  FFMA R7, R7, R8, R7 ;  /* 0x0000000807077223 */ /* 0x000fc80000000007 */
[----:B------:R-:W-:-:S04]  /*2250*/  FFMA R2, R2, 0.69314718246459960938, R7 ;  /* 0x3f31721802027823 */ /* 0x000fc80000000007 */
[C---:B------:R-:W-:Y:S01]  /*2260*/  @P0 FFMA R2, R14.reuse, R3, +INF ;  /* 0x7f8000000e020423 */ /* 0x040fe20000000003 */
[----:B------:R-:W-:-:S04]  /*2270*/  FSETP.NEU.AND P0, PT, R14, RZ, PT ;  /* 0x000000ff0e00720b */ /* 0x000fc80003f0d000 */
[----:B------:R-:W-:-:S05]  /*2280*/  FSEL R2, R2, -INF , P0 ;  /* 0xff80000002027808 */ /* 0x000fca0000000000 */
[----:B------:R-:W-:-:S07]  /*2290*/  FFMA R9, R2, -R0, R9 ;  /* 0x8000000002097223 */ /* 0x000fce0000000009 */
.L_x_25:
[----:B------:R-:W0:Y:S02]  /*22a0*/  LDCU UR5, c[0x0][0x3a4] ;  /* 0x00007480ff0577ac */ /* 0x000e240008000800 */
[----:B0-----:R-:W-:-:S04]  /*22b0*/  ULOP3.LUT UR5, UR5, 0x1, URZ, 0xc0, !UPT ;  /* 0x0000000105057892 */ /* 0x001fc8000f8ec0ff */
[----:B------:R-:W-:-:S09]  /*22c0*/  UISETP.NE.U32.AND UP0, UPT, UR5, 0x1, UPT ;  /* 0x000000010500788c */ /* 0x000fd2000bf05070 */
[----:B------:R-:W-:Y:S05]  /*22d0*/  BRA.U UP0, `(.L_x_6) ;  /* 0x0000000500107547 */ /* 0x000fea000b800000 */
[----:B------:R-:W0:Y:S01]  /*22e0*/  LDC.64 R2, c[0x0][0x380] ;  /* 0x0000e000ff027b82 */ /* 0x000e220000000a00 */
[----:B------:R-:W-:-:S05]  /*22f0*/  IADD3 R6, PT, PT, R6, UR4, RZ ;  /* 0x0000000406067c10 */ /* 0x000fca000fffe0ff */
[----:B0-----:R-:W-:-:S06]  /*2300*/  IMAD.WIDE R2, R6, 0x2, R2 ;  /* 0x0000000206027825 */ /* 0x001fcc00078e0202 */
        /* <DEDUP_REMOVED lines=16> */
.L_x_35:
[----:B------:R-:W-:Y:S05]  /*2410*/  BSYNC.RECONVERGENT B2 ;  /* 0x0000000000027941 */ /* 0x000fea0003800200 */
.L_x_34:
[----:B------:R-:W0:Y:S08]  /*2420*/  LDC.64 R2, c[0x0][0x388] ;  /* 0x0000e200ff027b82 */ /* 0x000e300000000a00 */
[----:B------:R-:W1:Y:S01]  /*2430*/  LDC R11, c[0x0][0x390] ;  /* 0x0000e400ff0b7b82 */ /* 0x000e620000000800 */
[----:B0-----:R-:W-:-:S06]  /*2440*/  IMAD.WIDE R6, R6, 0x2, R2 ;  /* 0x0000000206067825 */ /* 0x001fcc00078e0202 */
[----:B------:R-:W2:Y:S01]  /*2450*/  LDG.E.U16 R6, desc[UR12][R6.64] ;  /* 0x0000000c06067981 */ /* 0x000ea2000c1e1500 */
[----:B------:R-:W-:Y:S01]  /*2460*/  BSSY.RECONVERGENT B2, `(.L_x_36) ;  /* 0x0000010000027945 */ /* 0x000fe20003800200 */
[----:B-1----:R-:W0:Y:S01]  /*2470*/  MUFU.RCP R0, R11 ;  /* 0x0000000b00007308 */ /* 0x002e220000001000 */
[----:B------:R-:W-:Y:S01]  /*2480*/  MOV R5, R8 ;  /* 0x0000000800057202 */ /* 0x000fe20000000f00 */
        /* <DEDUP_REMOVED lines=13> */
.L_x_37:
[----:B------:R-:W-:Y:S05]  /*2560*/  BSYNC.RECONVERGENT B2 ;  /* 0x0000000000027941 */ /* 0x000fea0003800200 */
.L_x_36:
[----:B------:R-:W-:Y:S01]  /*2570*/  FSETP.GEU.AND P0, PT, R5, 1.175494350822287508e-38, PT ;  /* 0x008000000500780b */ /* 0x000fe20003f0e000 */
[----:B------:R-:W-:-:S12]  /*2580*/  HFMA2 R8, -RZ, RZ, 1.5048828125, 33.21875 ;  /* 0x3e055027ff087431 */ /* 0x000fd800000001ff */
        /* <DEDUP_REMOVED lines=24> */
[----:B------:R-:W-:-:S07]  /*2710*/  FFMA R9, R2, -R0, R9 ;  /* 0x8000000002097223 */ /* 0x000fce0000000009 */
.L_x_6:
[----:B------:R-:W0:Y:S02]  /*2720*/  LDC.64 R2, c[0x0][0x398] ;  /* 0x0000e600ff027b82 */ /* 0x000e240000000a00 */
[----:B0-----:R-:W-:-:S05]  /*2730*/  IMAD.WIDE R4, R4, 0x4, R2 ;  /* 0x0000000404047825 */ /* 0x001fca00078e0202 */
[----:B------:R-:W-:Y:S01]  /*2740*/  STG.E desc[UR12][R4.64], R9 ;  /* 0x0000000904007986 */ /* 0x000fe2000c10190c */
[----:B------:R-:W-:Y:S05]  /*2750*/  EXIT ;  /* 0x000000000000794d */ /* 0x000fea0003800000 */
        .weak           $__internal_0_$__cuda_sm3x_div_rn_noftz_f32_slowpath
        .type           $__internal_0_$__cuda_sm3x_div_rn_noftz_f32_slowpath,@function
        .size           $__internal_0_$__cuda_sm3x_div_rn_noftz_f32_slowpath,(.L_x_50 - $__internal_0_$__cuda_sm3x_div_rn_noftz_f32_slowpath)
$__internal_0_$__cuda_sm3x_div_rn_noftz_f32_slowpath:
[----:B------:R-:W-:Y:S01]  /*2760*/  SHF.R.U32.HI R7, RZ, 0x17, R0 ;  /* 0x00000017ff077819 */ /* 0x000fe20000011600 */
[----:B------:R-:W-:Y:S01]  /*2770*/  BSSY.RECONVERGENT B0, `(.L_x_38) ;  /* 0x0000062000007945 */ /* 0x000fe20003800200 */
[----:B------:R-:W-:Y:S02]  /*2780*/  SHF.R.U32.HI R12, RZ, 0x17, R3 ;  /* 0x00000017ff0c7819 */ /* 0x000fe40000011603 */
[----:B------:R-:W-:Y:S02]  /*2790*/  LOP3.LUT R7, R7, 0xff, RZ, 0xc0, !PT ;  /* 0x000000ff07077812 */ /* 0x000fe400078ec0ff */
[----:B------:R-:W-:Y:S02]  /*27a0*/  LOP3.LUT R12, R12, 0xff, RZ, 0xc0, !PT ;  /* 0x000000ff0c0c7812 */ /* 0x000fe400078ec0ff */
[----:B------:R-:W-:Y:S02]  /*27b0*/  IADD3 R13, PT, PT, R7, -0x1, RZ ;  /* 0xffffffff070d7810 */ /* 0x000fe40007ffe0ff */
[----:B------:R-:W-:-:S02]  /*27c0*/  IADD3 R16, PT, PT, R12, -0x1, RZ ;  /* 0xffffffff0c107810 */ /* 0x000fc40007ffe0ff */
[----:B------:R-:W-:-:S04]  /*27d0*/  ISETP.GT.U32.AND P0, PT, R13, 0xfd, PT ;  /* 0x000000fd0d00780c */ /* 0x000fc80003f04070 */
[----:B------:R-:W-:-:S13]  /*27e0*/  ISETP.GT.U32.OR P0, PT, R16, 0xfd, P0 ;  /* 0x000000fd1000780c */ /* 0x000fda0000704470 */
[----:B------:R-:W-:Y:S01]  /*27f0*/  @!P0 MOV R8, RZ ;  /* 0x000000ff00088202 */ /* 0x000fe20000000f00 */
[----:B------:R-:W-:Y:S06]  /*2800*/  @!P0 BRA `(.L_x_39) ;  /* 0x00000000005c8947 */ /* 0x000fec0003800000 */
[----:B------:R-:W-:Y:S02]  /*2810*/  FSETP.GTU.FTZ.AND P0, PT, |R3|, +INF , PT ;  /* 0x7f8000000300780b */ /* 0x000fe40003f1c200 */
[----:B------:R-:W-:-:S04]  /*2820*/  FSETP.GTU.FTZ.AND P1, PT, |R0|, +INF , PT ;  /* 0x7f8000000000780b */ /* 0x000fc80003f3c200 */
[----:B------:R-:W-:-:S13]  /*2830*/  PLOP3.LUT P0, PT, P0, P1, PT, 0xf8, 0x8f ;  /* 0x00000000008f781c */ /* 0x000fda0000703f70 */
[----:B------:R-:W-:Y:S05]  /*2840*/  @P0 BRA `(.L_x_40) ;  /* 0x00000004004c0947 */ /* 0x000fea0003800000 */
[----:B------:R-:W-:-:S13]  /*2850*/  LOP3.LUT P0, RZ, R0, 0x7fffffff, R3, 0xc8, !PT ;  /* 0x7fffffff00ff7812 */ /* 0x000fda000780c803 */
[----:B------:R-:W-:Y:S05]  /*2860*/  @!P0 BRA `(.L_x_41) ;  /* 0x00000004003c8947 */ /* 0x000fea0003800000 */
[C---:B------:R-:W-:Y:S02]  /*2870*/  FSETP.NEU.FTZ.AND P2, PT, |R3|.reuse, +INF , PT ;  /* 0x7f8000000300780b */ /* 0x040fe40003f5d200 */
[----:B------:R-:W-:Y:S02]  /*2880*/  FSETP.NEU.FTZ.AND P1, PT, |R0|, +INF , PT ;  /* 0x7f8000000000780b */ /* 0x000fe40003f3d200 */
[----:B------:R-:W-:-:S11]  /*2890*/  FSETP.NEU.FTZ.AND P0, PT, |R3|, +INF , PT ;  /* 0x7f8000000300780b */ /* 0x000fd60003f1d200 */
[----:B------:R-:W-:Y:S05]  /*28a0*/  @!P1 BRA !P2, `(.L_x_41) ;  /* 0x00000004002c9947 */ /* 0x000fea0005000000 */
[----:B------:R-:W-:-:S04]  /*28b0*/  LOP3.LUT P2, RZ, R3, 0x7fffffff, RZ, 0xc0, !PT ;  /* 0x7fffffff03ff7812 */ /* 0x000fc8000784c0ff */
[----:B------:R-:W-:-:S13]  /*28c0*/  PLOP3.LUT P1, PT, P1, P2, PT, 0x2f, 0xf2 ;  /* 0x0000000000f2781c */ /* 0x000fda0000f24577 */
[----:B------:R-:W-:Y:S05]  /*28d0*/  @P1 BRA `(.L_x_42) ;  /* 0x0000000400181947 */ /* 0x000fea0003800000 */
[----:B------:R-:W-:-:S04]  /*28e0*/  LOP3.LUT P1, RZ, R0, 0x7fffffff, RZ, 0xc0, !PT ;  /* 0x7fffffff00ff7812 */ /* 0x000fc8000782c0ff */
[----:B------:R-:W-:-:S13]  /*28f0*/  PLOP3.LUT P0, PT, P0, P1, PT, 0x2f, 0xf2 ;  /* 0x0000000000f2781c */ /* 0x000fda0000702577 */
[----:B------:R-:W-:Y:S05]  /*2900*/  @P0 BRA `(.L_x_43) ;  /* 0x0000000400000947 */ /* 0x000fea0003800000 */
[----:B------:R-:W-:Y:S02]  /*2910*/  ISETP.GE.AND P0, PT, R16, RZ, PT ;  /* 0x000000ff1000720c */ /* 0x000fe40003f06270 */
[----:B------:R-:W-:-:S11]  /*2920*/  ISETP.GE.AND P1, PT, R13, RZ, PT ;  /* 0x000000ff0d00720c */ /* 0x000fd60003f26270 */
[----:B------:R-:W-:Y:S01]  /*2930*/  @P0 MOV R8, RZ ;  /* 0x000000ff00080202 */ /* 0x000fe20000000f00 */
[----:B------:R-:W-:Y:S01]  /*2940*/  @!P0 FFMA R3, R3, 1.84467440737095516160e+19, RZ ;  /* 0x5f80000003038823 */ /* 0x000fe200000000ff */
[----:B------:R-:W-:Y:S01]  /*2950*/  @!P0 MOV R8, 0xffffffc0 ;  /* 0xffffffc000088802 */ /* 0x000fe20000000f00 */
[----:B------:R-:W-:-:S03]  /*2960*/  @!P1 FFMA R0, R0, 1.84467440737095516160e+19, RZ ;  /* 0x5f80000000009823 */ /* 0x000fc600000000ff */
[----:B------:R-:W-:-:S07]  /*2970*/  @!P1 IADD3 R8, PT, PT, R8, 0x40, RZ ;  /* 0x0000004008089810 */ /* 0x000fce0007ffe0ff */
.L_x_39:
[----:B------:R-:W-:Y:S01]  /*2980*/  LEA R13, R7, 0xc0800000, 0x17 ;  /* 0xc0800000070d7811 */ /* 0x000fe200078eb8ff */
[----:B------:R-:W-:Y:S01]  /*2990*/  BSSY.RECONVERGENT B1, `(.L_x_44) ;  /* 0x0000036000017945 */ /* 0x000fe20003800200 */
[----:B------:R-:W-:Y:S02]  /*29a0*/  IADD3 R12, PT, PT, R12, -0x7f, RZ ;  /* 0xffffff810c0c7810 */ /* 0x000fe40007ffe0ff */
[----:B------:R-:W-:Y:S02]  /*29b0*/  IADD3 R20, PT, PT, -R13, R0, RZ ;  /* 0x000000000d147210 */ /* 0x000fe40007ffe1ff */
[C---:B------:R-:W-:Y:S01]  /*29c0*/  IADD3 R7, PT, PT, R12.reuse, 0x7f, -R7 ;  /* 0x0000007f0c077810 */ /* 0x040fe20007ffe807 */
[----:B------:R-:W-:Y:S01]  /*29d0*/  IMAD R0, R12, -0x800000, R3 ;  /* 0xff8000000c007824 */ /* 0x000fe200078e0203 */
[----:B------:R-:W0:Y:S01]  /*29e0*/  MUFU.RCP R16, R20 ;  /* 0x0000001400107308 */ /* 0x000e220000001000 */
[----:B------:R-:W-:Y:S01]  /*29f0*/  FADD.FTZ R13, -R20, -RZ ;  /* 0x800000ff140d7221 */ /* 0x000fe20000010100 */
[----:B------:R-:W-:-:S03]  /*2a00*/  IADD3 R7, PT, PT, R7, R8, RZ ;  /* 0x0000000807077210 */ /* 0x000fc60007ffe0ff */
[----:B0-----:R-:W-:-:S04]  /*2a10*/  FFMA R21, R16, R13, 1 ;  /* 0x3f80000010157423 */ /* 0x001fc8000000000d */
[----:B------:R-:W-:-:S04]  /*2a20*/  FFMA R21, R16, R21, R16 ;  /* 0x0000001510157223 */ /* 0x000fc80000000010 */
[----:B------:R-:W-:-:S04]  /*2a30*/  FFMA R16, R0, R21, RZ ;  /* 0x0000001500107223 */ /* 0x000fc800000000ff */
[----:B------:R-:W-:-:S04]  /*2a40*/  FFMA R3, R13, R16, R0 ;  /* 0x000000100d037223 */ /* 0x000fc80000000000 */
[----:B------:R-:W-:-:S04]  /*2a50*/  FFMA R16, R21, R3, R16 ;  /* 0x0000000315107223 */ /* 0x000fc80000000010 */
[----:B------:R-:W-:-:S04]  /*2a60*/  FFMA R13, R13, R16, R0 ;  /* 0x000000100d0d7223 */ /* 0x000fc80000000000 */
[----:B------:R-:W-:-:S05]  /*2a70*/  FFMA R0, R21, R13, R16 ;  /* 0x0000000d15007223 */ /* 0x000fca0000000010 */
[----:B------:R-:W-:-:S04]  /*2a80*/  SHF.R.U32.HI R3, RZ, 0x17, R0 ;  /* 0x00000017ff037819 */ /* 0x000fc80000011600 */
[----:B------:R-:W-:-:S04]  /*2a90*/  LOP3.LUT R8, R3, 0xff, RZ, 0xc0, !PT ;  /* 0x000000ff03087812 */ /* 0x000fc800078ec0ff */
[----:B------:R-:W-:-:S04]  /*2aa0*/  IADD3 R3, PT, PT, R8, R7, RZ ;  /* 0x0000000708037210 */ /* 0x000fc80007ffe0ff */
[----:B------:R-:W-:-:S04]  /*2ab0*/  IADD3 R8, PT, PT, R3, -0x1, RZ ;  /* 0xffffffff03087810 */ /* 0x000fc80007ffe0ff */
[----:B------:R-:W-:-:S13]  /*2ac0*/  ISETP.GE.U32.AND P0, PT, R8, 0xfe, PT ;  /* 0x000000fe0800780c */ /* 0x000fda0003f06070 */
[----:B------:R-:W-:Y:S05]  /*2ad0*/  @!P0 BRA `(.L_x_45) ;  /* 0x0000000000808947 */ /* 0x000fea0003800000 */
[----:B------:R-:W-:-:S13]  /*2ae0*/  ISETP.GT.AND P0, PT, R3, 0xfe, PT ;  /* 0x000000fe0300780c */ /* 0x000fda0003f04270 */
[----:B------:R-:W-:Y:S05]  /*2af0*/  @P0 BRA `(.L_x_46) ;  /* 0x00000000006c0947 */ /* 0x000fea0003800000 */
[----:B------:R-:W-:-:S13]  /*2b00*/  ISETP.GE.AND P0, PT, R3, 0x1, PT ;  /* 0x000000010300780c */ /* 0x000fda0003f06270 */
[----:B------:R-:W-:Y:S05]  /*2b10*/  @P0 BRA `(.L_x_47) ;  /* 0x0000000000740947 */ /* 0x000fea0003800000 */
[----:B------:R-:W-:Y:S02]  /*2b20*/  ISETP.GE.AND P0, PT, R3, -0x18, PT ;  /* 0xffffffe80300780c */ /* 0x000fe40003f06270 */
[----:B------:R-:W-:-:S11]  /*2b30*/  LOP3.LUT R0, R0, 0x80000000, RZ, 0xc0, !PT ;  /* 0x8000000000007812 */ /* 0x000fd600078ec0ff */
[----:B------:R-:W-:Y:S05]  /*2b40*/  @!P0 BRA `(.L_x_47) ;  /* 0x0000000000688947 */ /* 0x000fea0003800000 */
[-CC-:B------:R-:W-:Y:S01]  /*2b50*/  FFMA.RZ R7, R21, R13.reuse, R16.reuse ;  /* 0x0000000d15077223 */ /* 0x180fe2000000c010 */
[----:B------:R-:W-:Y:S01]  /*2b60*/  IADD3 R12, PT, PT, R3, 0x20, RZ ;  /* 0x00000020030c7810 */ /* 0x000fe20007ffe0ff */
[CCC-:B------:R-:W-:Y:S01]  /*2b70*/  FFMA.RP R8, R21.reuse, R13.reuse, R16.reuse ;  /* 0x0000000d15087223 */ /* 0x1c0fe20000008010 */
[----:B------:R-:W-:Y:S01]  /*2b80*/  FFMA.RM R13, R21, R13, R16 ;  /* 0x0000000d150d7223 */ /* 0x000fe20000004010 */
[----:B------:R-:W-:Y:S02]  /*2b90*/  ISETP.NE.AND P2, PT, R3, RZ, PT ;  /* 0x000000ff0300720c */ /* 0x000fe40003f45270 */
[----:B------:R-:W-:Y:S02]  /*2ba0*/  LOP3.LUT R7, R7, 0x7fffff, RZ, 0xc0, !PT ;  /* 0x007fffff07077812 */ /* 0x000fe400078ec0ff */
[----:B------:R-:W-:Y:S02]  /*2bb0*/  ISETP.NE.AND P1, PT, R3, RZ, PT ;  /* 0x000000ff0300720c */ /* 0x000fe40003f25270 */
[----:B------:R-:W-:-:S02]  /*2bc0*/  LOP3.LUT R7, R7, 0x800000, RZ, 0xfc, !PT ;  /* 0x0080000007077812 */ /* 0x000fc400078efcff */
[----:B------:R-:W-:Y:S02]  /*2bd0*/  IADD3 R3, PT, PT, -R3, RZ, RZ ;  /* 0x000000ff03037210 */ /* 0x000fe40007ffe1ff */
[----:B------:R-:W-:Y:S02]  /*2be0*/  SHF.L.U32 R12, R7, R12, RZ ;  /* 0x0000000c070c7219 */ /* 0x000fe400000006ff */
[----:B------:R-:W-:Y:S02]  /*2bf0*/  FSETP.NEU.FTZ.AND P0, PT, R8, R13, PT ;  /* 0x0000000d0800720b */ /* 0x000fe40003f1d000 */
[----:B------:R-:W-:Y:S02]  /*2c00*/  SEL R8, R3, RZ, P2 ;  /* 0x000000ff03087207 */ /* 0x000fe40001000000 */
[----:B------:R-:W-:Y:S02]  /*2c10*/  ISETP.NE.AND P1, PT, R12, RZ, P1 ;  /* 0x000000ff0c00720c */ /* 0x000fe40000f25270 */
[----:B------:R-:W-:-:S02]  /*2c20*/  SHF.R.U32.HI R8, RZ, R8, R7 ;  /* 0x00000008ff087219 */ /* 0x000fc40000011607 */
[----:B------:R-:W-:Y:S02]  /*2c30*/  PLOP3.LUT P0, PT, P0, P1, PT, 0xf8, 0x8f ;  /* 0x00000000008f781c */ /* 0x000fe40000703f70 */
[----:B------:R-:W-:Y:S02]  /*2c40*/  SHF.R.U32.HI R7, RZ, 0x1, R8 ;  /* 0x00000001ff077819 */ /* 0x000fe40000011608 */
[----:B------:R-:W-:-:S04]  /*2c50*/  SEL R12, RZ, 0x1, !P0 ;  /* 0x00000001ff0c7807 */ /* 0x000fc80004000000 */
[----:B------:R-:W-:-:S04]  /*2c60*/  LOP3.LUT R3, R12, 0x1, R7, 0xf8, !PT ;  /* 0x000000010c037812 */ /* 0x000fc800078ef807 */
[----:B------:R-:W-:-:S04]  /*2c70*/  LOP3.LUT R8, R3, R8, RZ, 0xc0, !PT ;  /* 0x0000000803087212 */ /* 0x000fc800078ec0ff */
[----:B------:R-:W-:-:S04]  /*2c80*/  IADD3 R7, PT, PT, R7, R8, RZ ;  /* 0x0000000807077210 */ /* 0x000fc80007ffe0ff */
[----:B------:R-:W-:Y:S01]  /*2c90*/  LOP3.LUT R0, R7, R0, RZ, 0xfc, !PT ;  /* 0x0000000007007212 */ /* 0x000fe200078efcff */
[----:B------:R-:W-:Y:S06]  /*2ca0*/  BRA `(.L_x_47) ;  /* 0x0000000000107947 */ /* 0x000fec0003800000 */
.L_x_46:
[----:B------:R-:W-:-:S04]  /*2cb0*/  LOP3.LUT R0, R0, 0x80000000, RZ, 0xc0, !PT ;  /* 0x8000000000007812 */ /* 0x000fc800078ec0ff */
[----:B------:R-:W-:Y:S01]  /*2cc0*/  LOP3.LUT R0, R0, 0x7f800000, RZ, 0xfc, !PT ;  /* 0x7f80000000007812 */ /* 0x000fe200078efcff */
[----:B------:R-:W-:Y:S06]  /*2cd0*/  BRA `(.L_x_47) ;  /* 0x0000000000047947 */ /* 0x000fec0003800000 */
.L_x_45:
[----:B------:R-:W-:-:S07]  /*2ce0*/  LEA R0, R7, R0, 0x17 ;  /* 0x0000000007007211 */ /* 0x000fce00078eb8ff */
.L_x_47:
[----:B------:R-:W-:Y:S05]  /*2cf0*/  BSYNC.RECONVERGENT B1 ;  /* 0x0000000000017941 */ /* 0x000fea0003800200 */
.L_x_44:
[----:B------:R-:W-:Y:S05]  /*2d00*/  BRA `(.L_x_48) ;  /* 0x0000000000207947 */ /* 0x000fea0003800000 */
.L_x_43:
[----:B------:R-:W-:-:S04]  /*2d10*/  LOP3.LUT R0, R0, 0x80000000, R3, 0x48, !PT ;  /* 0x8000000000007812 */ /* 0x000fc800078e4803 */
[----:B------:R-:W-:Y:S01]  /*2d20*/  LOP3.LUT R0, R0, 0x7f800000, RZ, 0xfc, !PT ;  /* 0x7f80000000007812 */ /* 0x000fe200078efcff */
[----:B------:R-:W-:Y:S06]  /*2d30*/  BRA `(.L_x_48) ;  /* 0x0000000000147947 */ /* 0x000fec0003800000 */
.L_x_42:
[----:B------:R-:W-:Y:S01]  /*2d40*/  LOP3.LUT R0, R0, 0x80000000, R3, 0x48, !PT ;  /* 0x8000000000007812 */ /* 0x000fe200078e4803 */
[----:B------:R-:W-:Y:S06]  /*2d50*/  BRA `(.L_x_48) ;  /* 0x00000000000c7947 */ /* 0x000fec0003800000 */
.L_x_41:
[----:B------:R-:W0:Y:S01]  /*2d60*/  MUFU.RSQ R0, -QNAN ;  /* 0xffc0000000007908 */ /* 0x000e220000001400 */
[----:B------:R-:W-:Y:S05]  /*2d70*/  BRA `(.L_x_48) ;  /* 0x0000000000047947 */ /* 0x000fea0003800000 */
.L_x_40:
[----:B------:R-:W-:-:S07]  /*2d80*/  FADD.FTZ R0, R3, R0 ;  /* 0x0000000003007221 */ /* 0x000fce0000010000 */
.L_x_48:
[----:B------:R-:W-:Y:S05]  /*2d90*/  BSYNC.RECONVERGENT B0 ;  /* 0x0000000000007941 */ /* 0x000fea0003800200 */
.L_x_38:
[----:B------:R-:W-:-:S04]  /*2da0*/  HFMA2 R3, -RZ, RZ, 0, 0 ;  /* 0x00000000ff037431 */ /* 0x000fc800000001ff */
[----:B0-----:R-:W-:Y:S05]  /*2db0*/  RET.REL.NODEC R2 `(_Z32teacher_student_loss_kernel_fp16PK6__halfS1_fPfii) ;  /* 0xffffffd002907950 */ /* 0x001fea0003c3ffff */
.L_x_49:
[----:B------:R-:W-:-:S00]  /*2dc0*/  BRA `(.L_x_49) ;  /* 0xfffffffc00fc7947 */ /* 0x000fc0000383ffff */
[----:B------:R-:W-:-:S00]  /*2dd0*/  NOP ;  /* 0x0000000000007918 */ /* 0x000fc00000000000 */
        /* <DEDUP_REMOVED lines=10> */
.L_x_50:


//--------------------- .nv.shared.reserved.0     --------------------------
	.section	.nv.shared.reserved.0,"aw",@nobits
	.weak		__nv_reservedSMEM_offset_0_alias
	.size		__nv_reservedSMEM_offset_0_alias, 0, 64
	.other		__nv_reservedSMEM_offset_0_alias,@"STO_CUDA_RESERVED_SHARED STV_DEFAULT"
__nv_reservedSMEM_offset_0_alias:
	.zero		0
	.zero		64


//--------------------- .nv.constant0._Z32teacher_student_loss_kernel_fp16PK6__halfS1_fPfii --------------------------
	.section	.nv.constant0._Z32teacher_student_loss_kernel_fp16PK6__halfS1_fPfii,"a",@progbits
	.sectionflags	@""
	.align	4
.nv.constant0._Z32teacher_student_loss_kernel_fp16PK6__halfS1_fPfii:
	.zero		936


//--------------------- SYMBOLS --------------------------

	.type		.nv.reservedSmem.offset0,@object
	.size		.nv.reservedSmem.offset0,0x4
